//
// Generated by NVIDIA NVVM Compiler
//
// Compiler Build ID: CL-36424714
// Cuda compilation tools, release 13.0, V13.0.88
// Based on NVVM 20.0.0
//

.version 9.0
.target sm_100
.address_size 64

	// .globl	_ZN8parallel12minMaxThreadEiPdS0_S0_PFddEdd
.global .align 4 .b8 precalc_xorwow_matrix[102400];
.global .align 4 .b8 precalc_xorwow_offset_matrix[102400];
.global .align 4 .b8 mrg32k3aM1[2304];
.global .align 4 .b8 mrg32k3aM2[2304];
.global .align 4 .b8 mrg32k3aM1SubSeq[2016];
.global .align 4 .b8 mrg32k3aM2SubSeq[2016];
.global .align 4 .b8 mrg32k3aM1Seq[2304];
.global .align 4 .b8 mrg32k3aM2Seq[2304];
.const .align 8 .b8 __cr_lgamma_table[72];

.visible .entry _ZN8parallel12minMaxThreadEiPdS0_S0_PFddEdd(
	.param .u32 _ZN8parallel12minMaxThreadEiPdS0_S0_PFddEdd_param_0,
	.param .u64 .ptr .align 1 _ZN8parallel12minMaxThreadEiPdS0_S0_PFddEdd_param_1,
	.param .u64 .ptr .align 1 _ZN8parallel12minMaxThreadEiPdS0_S0_PFddEdd_param_2,
	.param .u64 .ptr .align 1 _ZN8parallel12minMaxThreadEiPdS0_S0_PFddEdd_param_3,
	.param .u64 .ptr .align 1 _ZN8parallel12minMaxThreadEiPdS0_S0_PFddEdd_param_4,
	.param .f64 _ZN8parallel12minMaxThreadEiPdS0_S0_PFddEdd_param_5,
	.param .f64 _ZN8parallel12minMaxThreadEiPdS0_S0_PFddEdd_param_6
)
{
	.reg .pred 	%p<4>;
	.reg .b32 	%r<3>;
	.reg .b64 	%rd<12>;
	.reg .b64 	%fd<12>;

	ld.param.u32 	%r2, [_ZN8parallel12minMaxThreadEiPdS0_S0_PFddEdd_param_0];
	ld.param.u64 	%rd1, [_ZN8parallel12minMaxThreadEiPdS0_S0_PFddEdd_param_1];
	ld.param.u64 	%rd2, [_ZN8parallel12minMaxThreadEiPdS0_S0_PFddEdd_param_2];
	ld.param.u64 	%rd3, [_ZN8parallel12minMaxThreadEiPdS0_S0_PFddEdd_param_3];
	ld.param.u64 	%rd4, [_ZN8parallel12minMaxThreadEiPdS0_S0_PFddEdd_param_4];
	ld.param.f64 	%fd1, [_ZN8parallel12minMaxThreadEiPdS0_S0_PFddEdd_param_5];
	ld.param.f64 	%fd2, [_ZN8parallel12minMaxThreadEiPdS0_S0_PFddEdd_param_6];
	mov.u32 	%r1, %tid.x;
	setp.ge.s32 	%p1, %r1, %r2;
	@%p1 bra 	$L__BB0_2;
	cvta.to.global.u64 	%rd5, %rd2;
	cvta.to.global.u64 	%rd6, %rd3;
	cvta.to.global.u64 	%rd7, %rd1;
	mul.wide.u32 	%rd8, %r1, 8;
	add.s64 	%rd9, %rd7, %rd8;
	ld.global.f64 	%fd3, [%rd9];
	sub.f64 	%fd4, %fd2, %fd1;
	fma.rn.f64 	%fd5, %fd4, %fd3, %fd1;
	{ // callseq 0, 0
	.param .b64 param0;
	st.param.f64 	[param0], %fd5;
	.param .b64 retval0;
	prototype_0 : .callprototype (.param .b64 _) _ (.param .b64 _);
	call (retval0), 
	%rd4, 
	(
	param0
	)
	, prototype_0;
	ld.param.f64 	%fd6, [retval0];
	} // callseq 0
	add.s64 	%rd10, %rd6, %rd8;
	ld.global.f64 	%fd8, [%rd10];
	setp.gt.f64 	%p2, %fd6, %fd8;
	selp.f64 	%fd9, %fd6, %fd8, %p2;
	st.global.f64 	[%rd10], %fd9;
	add.s64 	%rd11, %rd5, %rd8;
	ld.global.f64 	%fd10, [%rd11];
	setp.lt.f64 	%p3, %fd6, %fd10;
	selp.f64 	%fd11, %fd6, %fd10, %p3;
	st.global.f64 	[%rd11], %fd11;
$L__BB0_2:
	ret;

}
	// .globl	_ZN8parallel14minMaxThreadV2EmddPdS0_iiPFddE
.visible .entry _ZN8parallel14minMaxThreadV2EmddPdS0_iiPFddE(
	.param .u64 _ZN8parallel14minMaxThreadV2EmddPdS0_iiPFddE_param_0,
	.param .f64 _ZN8parallel14minMaxThreadV2EmddPdS0_iiPFddE_param_1,
	.param .f64 _ZN8parallel14minMaxThreadV2EmddPdS0_iiPFddE_param_2,
	.param .u64 .ptr .align 1 _ZN8parallel14minMaxThreadV2EmddPdS0_iiPFddE_param_3,
	.param .u64 .ptr .align 1 _ZN8parallel14minMaxThreadV2EmddPdS0_iiPFddE_param_4,
	.param .u32 _ZN8parallel14minMaxThreadV2EmddPdS0_iiPFddE_param_5,
	.param .u32 _ZN8parallel14minMaxThreadV2EmddPdS0_iiPFddE_param_6,
	.param .u64 .ptr .align 1 _ZN8parallel14minMaxThreadV2EmddPdS0_iiPFddE_param_7
)
{
	.local .align 8 .b8 	__local_depot1[48];
	.reg .b64 	%SP;
	.reg .b64 	%SPL;
	.reg .pred 	%p<79>;
	.reg .b32 	%r<1352>;
	.reg .b64 	%rd<49>;
	.reg .b64 	%fd<63>;

	mov.u64 	%SPL, __local_depot1;
	ld.param.u64 	%rd12, [_ZN8parallel14minMaxThreadV2EmddPdS0_iiPFddE_param_0];
	ld.param.f64 	%fd18, [_ZN8parallel14minMaxThreadV2EmddPdS0_iiPFddE_param_1];
	ld.param.u32 	%r592, [_ZN8parallel14minMaxThreadV2EmddPdS0_iiPFddE_param_5];
	ld.param.u32 	%r591, [_ZN8parallel14minMaxThreadV2EmddPdS0_iiPFddE_param_6];
	ld.param.u64 	%rd15, [_ZN8parallel14minMaxThreadV2EmddPdS0_iiPFddE_param_7];
	mov.u32 	%r593, %ctaid.x;
	mov.u32 	%r594, %ntid.x;
	mov.u32 	%r595, %tid.x;
	mad.lo.s32 	%r1, %r593, %r594, %r595;
	setp.ge.s32 	%p1, %r1, %r592;
	@%p1 bra 	$L__BB1_124;
	add.u64 	%rd1, %SPL, 0;
	cvt.s64.s32 	%rd2, %r1;
	cvt.u32.u64 	%r596, %rd12;
	xor.b32  	%r597, %r596, -1429050551;
	mul.lo.s32 	%r2, %r597, 1099087573;
	{ .reg .b32 tmp; mov.b64 {tmp, %r598}, %rd12; }
	xor.b32  	%r3, %r598, -136515619;
	mul.lo.s32 	%r599, %r3, -1703105765;
	add.s32 	%r600, %r2, %r599;
	add.s32 	%r601, %r600, 6615241;
	add.s32 	%r1062, %r2, 123456789;
	st.local.v2.u32 	[%rd1], {%r601, %r1062};
	xor.b32  	%r1061, %r2, 362436069;
	add.s32 	%r1060, %r599, 521288629;
	st.local.v2.u32 	[%rd1+8], {%r1061, %r1060};
	xor.b32  	%r1059, %r599, 88675123;
	add.s32 	%r1058, %r2, 5783321;
	st.local.v2.u32 	[%rd1+16], {%r1059, %r1058};
	setp.eq.s32 	%p2, %r1, 0;
	@%p2 bra 	$L__BB1_116;
	mov.b32 	%r1045, 0;
	mov.u64 	%rd48, %rd2;
$L__BB1_3:
	mov.u64 	%rd3, %rd48;
	and.b64  	%rd4, %rd3, 3;
	setp.eq.s64 	%p3, %rd4, 0;
	@%p3 bra 	$L__BB1_115;
	mul.wide.u32 	%rd17, %r1045, 3200;
	mov.u64 	%rd18, precalc_xorwow_matrix;
	add.s64 	%rd5, %rd18, %rd17;
	mov.b32 	%r1058, 0;
	mov.u32 	%r1059, %r1058;
	mov.u32 	%r1060, %r1058;
	mov.u32 	%r1061, %r1058;
	mov.u32 	%r1062, %r1058;
	mov.u32 	%r1051, %r1058;
$L__BB1_5:
	mul.wide.u32 	%rd19, %r1051, 4;
	add.s64 	%rd20, %rd1, %rd19;
	ld.local.u32 	%r21, [%rd20+4];
	shl.b32 	%r22, %r1051, 5;
	mov.b32 	%r1057, 0;
$L__BB1_6:
	.pragma "nounroll";
	shr.u32 	%r605, %r21, %r1057;
	and.b32  	%r606, %r605, 1;
	setp.eq.b32 	%p4, %r606, 1;
	not.pred 	%p5, %p4;
	add.s32 	%r607, %r22, %r1057;
	mul.lo.s32 	%r608, %r607, 5;
	mul.wide.u32 	%rd21, %r608, 4;
	add.s64 	%rd6, %rd5, %rd21;
	@%p5 bra 	$L__BB1_8;
	ld.global.u32 	%r609, [%rd6];
	xor.b32  	%r1062, %r1062, %r609;
	ld.global.u32 	%r610, [%rd6+4];
	xor.b32  	%r1061, %r1061, %r610;
	ld.global.u32 	%r611, [%rd6+8];
	xor.b32  	%r1060, %r1060, %r611;
	ld.global.u32 	%r612, [%rd6+12];
	xor.b32  	%r1059, %r1059, %r612;
	ld.global.u32 	%r613, [%rd6+16];
	xor.b32  	%r1058, %r1058, %r613;
$L__BB1_8:
	and.b32  	%r615, %r605, 2;
	setp.eq.s32 	%p6, %r615, 0;
	@%p6 bra 	$L__BB1_10;
	ld.global.u32 	%r616, [%rd6+20];
	xor.b32  	%r1062, %r1062, %r616;
	ld.global.u32 	%r617, [%rd6+24];
	xor.b32  	%r1061, %r1061, %r617;
	ld.global.u32 	%r618, [%rd6+28];
	xor.b32  	%r1060, %r1060, %r618;
	ld.global.u32 	%r619, [%rd6+32];
	xor.b32  	%r1059, %r1059, %r619;
	ld.global.u32 	%r620, [%rd6+36];
	xor.b32  	%r1058, %r1058, %r620;
$L__BB1_10:
	and.b32  	%r622, %r605, 4;
	setp.eq.s32 	%p7, %r622, 0;
	@%p7 bra 	$L__BB1_12;
	ld.global.u32 	%r623, [%rd6+40];
	xor.b32  	%r1062, %r1062, %r623;
	ld.global.u32 	%r624, [%rd6+44];
	xor.b32  	%r1061, %r1061, %r624;
	ld.global.u32 	%r625, [%rd6+48];
	xor.b32  	%r1060, %r1060, %r625;
	ld.global.u32 	%r626, [%rd6+52];
	xor.b32  	%r1059, %r1059, %r626;
	ld.global.u32 	%r627, [%rd6+56];
	xor.b32  	%r1058, %r1058, %r627;
$L__BB1_12:
	and.b32  	%r629, %r605, 8;
	setp.eq.s32 	%p8, %r629, 0;
	@%p8 bra 	$L__BB1_14;
	ld.global.u32 	%r630, [%rd6+60];
	xor.b32  	%r1062, %r1062, %r630;
	ld.global.u32 	%r631, [%rd6+64];
	xor.b32  	%r1061, %r1061, %r631;
	ld.global.u32 	%r632, [%rd6+68];
	xor.b32  	%r1060, %r1060, %r632;
	ld.global.u32 	%r633, [%rd6+72];
	xor.b32  	%r1059, %r1059, %r633;
	ld.global.u32 	%r634, [%rd6+76];
	xor.b32  	%r1058, %r1058, %r634;
$L__BB1_14:
	and.b32  	%r636, %r605, 16;
	setp.eq.s32 	%p9, %r636, 0;
	@%p9 bra 	$L__BB1_16;
	ld.global.u32 	%r637, [%rd6+80];
	xor.b32  	%r1062, %r1062, %r637;
	ld.global.u32 	%r638, [%rd6+84];
	xor.b32  	%r1061, %r1061, %r638;
	ld.global.u32 	%r639, [%rd6+88];
	xor.b32  	%r1060, %r1060, %r639;
	ld.global.u32 	%r640, [%rd6+92];
	xor.b32  	%r1059, %r1059, %r640;
	ld.global.u32 	%r641, [%rd6+96];
	xor.b32  	%r1058, %r1058, %r641;
$L__BB1_16:
	and.b32  	%r643, %r605, 32;
	setp.eq.s32 	%p10, %r643, 0;
	@%p10 bra 	$L__BB1_18;
	ld.global.u32 	%r644, [%rd6+100];
	xor.b32  	%r1062, %r1062, %r644;
	ld.global.u32 	%r645, [%rd6+104];
	xor.b32  	%r1061, %r1061, %r645;
	ld.global.u32 	%r646, [%rd6+108];
	xor.b32  	%r1060, %r1060, %r646;
	ld.global.u32 	%r647, [%rd6+112];
	xor.b32  	%r1059, %r1059, %r647;
	ld.global.u32 	%r648, [%rd6+116];
	xor.b32  	%r1058, %r1058, %r648;
$L__BB1_18:
	and.b32  	%r650, %r605, 64;
	setp.eq.s32 	%p11, %r650, 0;
	@%p11 bra 	$L__BB1_20;
	ld.global.u32 	%r651, [%rd6+120];
	xor.b32  	%r1062, %r1062, %r651;
	ld.global.u32 	%r652, [%rd6+124];
	xor.b32  	%r1061, %r1061, %r652;
	ld.global.u32 	%r653, [%rd6+128];
	xor.b32  	%r1060, %r1060, %r653;
	ld.global.u32 	%r654, [%rd6+132];
	xor.b32  	%r1059, %r1059, %r654;
	ld.global.u32 	%r655, [%rd6+136];
	xor.b32  	%r1058, %r1058, %r655;
$L__BB1_20:
	and.b32  	%r657, %r605, 128;
	setp.eq.s32 	%p12, %r657, 0;
	@%p12 bra 	$L__BB1_22;
	ld.global.u32 	%r658, [%rd6+140];
	xor.b32  	%r1062, %r1062, %r658;
	ld.global.u32 	%r659, [%rd6+144];
	xor.b32  	%r1061, %r1061, %r659;
	ld.global.u32 	%r660, [%rd6+148];
	xor.b32  	%r1060, %r1060, %r660;
	ld.global.u32 	%r661, [%rd6+152];
	xor.b32  	%r1059, %r1059, %r661;
	ld.global.u32 	%r662, [%rd6+156];
	xor.b32  	%r1058, %r1058, %r662;
$L__BB1_22:
	and.b32  	%r664, %r605, 256;
	setp.eq.s32 	%p13, %r664, 0;
	@%p13 bra 	$L__BB1_24;
	ld.global.u32 	%r665, [%rd6+160];
	xor.b32  	%r1062, %r1062, %r665;
	ld.global.u32 	%r666, [%rd6+164];
	xor.b32  	%r1061, %r1061, %r666;
	ld.global.u32 	%r667, [%rd6+168];
	xor.b32  	%r1060, %r1060, %r667;
	ld.global.u32 	%r668, [%rd6+172];
	xor.b32  	%r1059, %r1059, %r668;
	ld.global.u32 	%r669, [%rd6+176];
	xor.b32  	%r1058, %r1058, %r669;
$L__BB1_24:
	and.b32  	%r671, %r605, 512;
	setp.eq.s32 	%p14, %r671, 0;
	@%p14 bra 	$L__BB1_26;
	ld.global.u32 	%r672, [%rd6+180];
	xor.b32  	%r1062, %r1062, %r672;
	ld.global.u32 	%r673, [%rd6+184];
	xor.b32  	%r1061, %r1061, %r673;
	ld.global.u32 	%r674, [%rd6+188];
	xor.b32  	%r1060, %r1060, %r674;
	ld.global.u32 	%r675, [%rd6+192];
	xor.b32  	%r1059, %r1059, %r675;
	ld.global.u32 	%r676, [%rd6+196];
	xor.b32  	%r1058, %r1058, %r676;
$L__BB1_26:
	and.b32  	%r678, %r605, 1024;
	setp.eq.s32 	%p15, %r678, 0;
	@%p15 bra 	$L__BB1_28;
	ld.global.u32 	%r679, [%rd6+200];
	xor.b32  	%r1062, %r1062, %r679;
	ld.global.u32 	%r680, [%rd6+204];
	xor.b32  	%r1061, %r1061, %r680;
	ld.global.u32 	%r681, [%rd6+208];
	xor.b32  	%r1060, %r1060, %r681;
	ld.global.u32 	%r682, [%rd6+212];
	xor.b32  	%r1059, %r1059, %r682;
	ld.global.u32 	%r683, [%rd6+216];
	xor.b32  	%r1058, %r1058, %r683;
$L__BB1_28:
	and.b32  	%r685, %r605, 2048;
	setp.eq.s32 	%p16, %r685, 0;
	@%p16 bra 	$L__BB1_30;
	ld.global.u32 	%r686, [%rd6+220];
	xor.b32  	%r1062, %r1062, %r686;
	ld.global.u32 	%r687, [%rd6+224];
	xor.b32  	%r1061, %r1061, %r687;
	ld.global.u32 	%r688, [%rd6+228];
	xor.b32  	%r1060, %r1060, %r688;
	ld.global.u32 	%r689, [%rd6+232];
	xor.b32  	%r1059, %r1059, %r689;
	ld.global.u32 	%r690, [%rd6+236];
	xor.b32  	%r1058, %r1058, %r690;
$L__BB1_30:
	and.b32  	%r692, %r605, 4096;
	setp.eq.s32 	%p17, %r692, 0;
	@%p17 bra 	$L__BB1_32;
	ld.global.u32 	%r693, [%rd6+240];
	xor.b32  	%r1062, %r1062, %r693;
	ld.global.u32 	%r694, [%rd6+244];
	xor.b32  	%r1061, %r1061, %r694;
	ld.global.u32 	%r695, [%rd6+248];
	xor.b32  	%r1060, %r1060, %r695;
	ld.global.u32 	%r696, [%rd6+252];
	xor.b32  	%r1059, %r1059, %r696;
	ld.global.u32 	%r697, [%rd6+256];
	xor.b32  	%r1058, %r1058, %r697;
$L__BB1_32:
	and.b32  	%r699, %r605, 8192;
	setp.eq.s32 	%p18, %r699, 0;
	@%p18 bra 	$L__BB1_34;
	ld.global.u32 	%r700, [%rd6+260];
	xor.b32  	%r1062, %r1062, %r700;
	ld.global.u32 	%r701, [%rd6+264];
	xor.b32  	%r1061, %r1061, %r701;
	ld.global.u32 	%r702, [%rd6+268];
	xor.b32  	%r1060, %r1060, %r702;
	ld.global.u32 	%r703, [%rd6+272];
	xor.b32  	%r1059, %r1059, %r703;
	ld.global.u32 	%r704, [%rd6+276];
	xor.b32  	%r1058, %r1058, %r704;
$L__BB1_34:
	and.b32  	%r706, %r605, 16384;
	setp.eq.s32 	%p19, %r706, 0;
	@%p19 bra 	$L__BB1_36;
	ld.global.u32 	%r707, [%rd6+280];
	xor.b32  	%r1062, %r1062, %r707;
	ld.global.u32 	%r708, [%rd6+284];
	xor.b32  	%r1061, %r1061, %r708;
	ld.global.u32 	%r709, [%rd6+288];
	xor.b32  	%r1060, %r1060, %r709;
	ld.global.u32 	%r710, [%rd6+292];
	xor.b32  	%r1059, %r1059, %r710;
	ld.global.u32 	%r711, [%rd6+296];
	xor.b32  	%r1058, %r1058, %r711;
$L__BB1_36:
	and.b32  	%r713, %r605, 32768;
	setp.eq.s32 	%p20, %r713, 0;
	@%p20 bra 	$L__BB1_38;
	ld.global.u32 	%r714, [%rd6+300];
	xor.b32  	%r1062, %r1062, %r714;
	ld.global.u32 	%r715, [%rd6+304];
	xor.b32  	%r1061, %r1061, %r715;
	ld.global.u32 	%r716, [%rd6+308];
	xor.b32  	%r1060, %r1060, %r716;
	ld.global.u32 	%r717, [%rd6+312];
	xor.b32  	%r1059, %r1059, %r717;
	ld.global.u32 	%r718, [%rd6+316];
	xor.b32  	%r1058, %r1058, %r718;
$L__BB1_38:
	add.s32 	%r1057, %r1057, 16;
	setp.ne.s32 	%p21, %r1057, 32;
	@%p21 bra 	$L__BB1_6;
	mad.lo.s32 	%r719, %r1051, -31, %r22;
	add.s32 	%r1051, %r719, 1;
	setp.ne.s32 	%p22, %r1051, 5;
	@%p22 bra 	$L__BB1_5;
	st.local.u32 	[%rd1+4], %r1062;
	st.local.v2.u32 	[%rd1+8], {%r1061, %r1060};
	st.local.v2.u32 	[%rd1+16], {%r1059, %r1058};
	setp.eq.s64 	%p23, %rd4, 1;
	@%p23 bra 	$L__BB1_115;
	mov.b32 	%r1058, 0;
	mov.u32 	%r1059, %r1058;
	mov.u32 	%r1060, %r1058;
	mov.u32 	%r1061, %r1058;
	mov.u32 	%r1062, %r1058;
	mov.u32 	%r1143, %r1058;
$L__BB1_42:
	mul.wide.u32 	%rd22, %r1143, 4;
	add.s64 	%rd23, %rd1, %rd22;
	ld.local.u32 	%r197, [%rd23+4];
	shl.b32 	%r198, %r1143, 5;
	mov.b32 	%r1149, 0;
$L__BB1_43:
	.pragma "nounroll";
	shr.u32 	%r722, %r197, %r1149;
	and.b32  	%r723, %r722, 1;
	setp.eq.b32 	%p24, %r723, 1;
	not.pred 	%p25, %p24;
	add.s32 	%r724, %r198, %r1149;
	mul.lo.s32 	%r725, %r724, 5;
	mul.wide.u32 	%rd24, %r725, 4;
	add.s64 	%rd7, %rd5, %rd24;
	@%p25 bra 	$L__BB1_45;
	ld.global.u32 	%r726, [%rd7];
	xor.b32  	%r1062, %r1062, %r726;
	ld.global.u32 	%r727, [%rd7+4];
	xor.b32  	%r1061, %r1061, %r727;
	ld.global.u32 	%r728, [%rd7+8];
	xor.b32  	%r1060, %r1060, %r728;
	ld.global.u32 	%r729, [%rd7+12];
	xor.b32  	%r1059, %r1059, %r729;
	ld.global.u32 	%r730, [%rd7+16];
	xor.b32  	%r1058, %r1058, %r730;
$L__BB1_45:
	and.b32  	%r732, %r722, 2;
	setp.eq.s32 	%p26, %r732, 0;
	@%p26 bra 	$L__BB1_47;
	ld.global.u32 	%r733, [%rd7+20];
	xor.b32  	%r1062, %r1062, %r733;
	ld.global.u32 	%r734, [%rd7+24];
	xor.b32  	%r1061, %r1061, %r734;
	ld.global.u32 	%r735, [%rd7+28];
	xor.b32  	%r1060, %r1060, %r735;
	ld.global.u32 	%r736, [%rd7+32];
	xor.b32  	%r1059, %r1059, %r736;
	ld.global.u32 	%r737, [%rd7+36];
	xor.b32  	%r1058, %r1058, %r737;
$L__BB1_47:
	and.b32  	%r739, %r722, 4;
	setp.eq.s32 	%p27, %r739, 0;
	@%p27 bra 	$L__BB1_49;
	ld.global.u32 	%r740, [%rd7+40];
	xor.b32  	%r1062, %r1062, %r740;
	ld.global.u32 	%r741, [%rd7+44];
	xor.b32  	%r1061, %r1061, %r741;
	ld.global.u32 	%r742, [%rd7+48];
	xor.b32  	%r1060, %r1060, %r742;
	ld.global.u32 	%r743, [%rd7+52];
	xor.b32  	%r1059, %r1059, %r743;
	ld.global.u32 	%r744, [%rd7+56];
	xor.b32  	%r1058, %r1058, %r744;
$L__BB1_49:
	and.b32  	%r746, %r722, 8;
	setp.eq.s32 	%p28, %r746, 0;
	@%p28 bra 	$L__BB1_51;
	ld.global.u32 	%r747, [%rd7+60];
	xor.b32  	%r1062, %r1062, %r747;
	ld.global.u32 	%r748, [%rd7+64];
	xor.b32  	%r1061, %r1061, %r748;
	ld.global.u32 	%r749, [%rd7+68];
	xor.b32  	%r1060, %r1060, %r749;
	ld.global.u32 	%r750, [%rd7+72];
	xor.b32  	%r1059, %r1059, %r750;
	ld.global.u32 	%r751, [%rd7+76];
	xor.b32  	%r1058, %r1058, %r751;
$L__BB1_51:
	and.b32  	%r753, %r722, 16;
	setp.eq.s32 	%p29, %r753, 0;
	@%p29 bra 	$L__BB1_53;
	ld.global.u32 	%r754, [%rd7+80];
	xor.b32  	%r1062, %r1062, %r754;
	ld.global.u32 	%r755, [%rd7+84];
	xor.b32  	%r1061, %r1061, %r755;
	ld.global.u32 	%r756, [%rd7+88];
	xor.b32  	%r1060, %r1060, %r756;
	ld.global.u32 	%r757, [%rd7+92];
	xor.b32  	%r1059, %r1059, %r757;
	ld.global.u32 	%r758, [%rd7+96];
	xor.b32  	%r1058, %r1058, %r758;
$L__BB1_53:
	and.b32  	%r760, %r722, 32;
	setp.eq.s32 	%p30, %r760, 0;
	@%p30 bra 	$L__BB1_55;
	ld.global.u32 	%r761, [%rd7+100];
	xor.b32  	%r1062, %r1062, %r761;
	ld.global.u32 	%r762, [%rd7+104];
	xor.b32  	%r1061, %r1061, %r762;
	ld.global.u32 	%r763, [%rd7+108];
	xor.b32  	%r1060, %r1060, %r763;
	ld.global.u32 	%r764, [%rd7+112];
	xor.b32  	%r1059, %r1059, %r764;
	ld.global.u32 	%r765, [%rd7+116];
	xor.b32  	%r1058, %r1058, %r765;
$L__BB1_55:
	and.b32  	%r767, %r722, 64;
	setp.eq.s32 	%p31, %r767, 0;
	@%p31 bra 	$L__BB1_57;
	ld.global.u32 	%r768, [%rd7+120];
	xor.b32  	%r1062, %r1062, %r768;
	ld.global.u32 	%r769, [%rd7+124];
	xor.b32  	%r1061, %r1061, %r769;
	ld.global.u32 	%r770, [%rd7+128];
	xor.b32  	%r1060, %r1060, %r770;
	ld.global.u32 	%r771, [%rd7+132];
	xor.b32  	%r1059, %r1059, %r771;
	ld.global.u32 	%r772, [%rd7+136];
	xor.b32  	%r1058, %r1058, %r772;
$L__BB1_57:
	and.b32  	%r774, %r722, 128;
	setp.eq.s32 	%p32, %r774, 0;
	@%p32 bra 	$L__BB1_59;
	ld.global.u32 	%r775, [%rd7+140];
	xor.b32  	%r1062, %r1062, %r775;
	ld.global.u32 	%r776, [%rd7+144];
	xor.b32  	%r1061, %r1061, %r776;
	ld.global.u32 	%r777, [%rd7+148];
	xor.b32  	%r1060, %r1060, %r777;
	ld.global.u32 	%r778, [%rd7+152];
	xor.b32  	%r1059, %r1059, %r778;
	ld.global.u32 	%r779, [%rd7+156];
	xor.b32  	%r1058, %r1058, %r779;
$L__BB1_59:
	and.b32  	%r781, %r722, 256;
	setp.eq.s32 	%p33, %r781, 0;
	@%p33 bra 	$L__BB1_61;
	ld.global.u32 	%r782, [%rd7+160];
	xor.b32  	%r1062, %r1062, %r782;
	ld.global.u32 	%r783, [%rd7+164];
	xor.b32  	%r1061, %r1061, %r783;
	ld.global.u32 	%r784, [%rd7+168];
	xor.b32  	%r1060, %r1060, %r784;
	ld.global.u32 	%r785, [%rd7+172];
	xor.b32  	%r1059, %r1059, %r785;
	ld.global.u32 	%r786, [%rd7+176];
	xor.b32  	%r1058, %r1058, %r786;
$L__BB1_61:
	and.b32  	%r788, %r722, 512;
	setp.eq.s32 	%p34, %r788, 0;
	@%p34 bra 	$L__BB1_63;
	ld.global.u32 	%r789, [%rd7+180];
	xor.b32  	%r1062, %r1062, %r789;
	ld.global.u32 	%r790, [%rd7+184];
	xor.b32  	%r1061, %r1061, %r790;
	ld.global.u32 	%r791, [%rd7+188];
	xor.b32  	%r1060, %r1060, %r791;
	ld.global.u32 	%r792, [%rd7+192];
	xor.b32  	%r1059, %r1059, %r792;
	ld.global.u32 	%r793, [%rd7+196];
	xor.b32  	%r1058, %r1058, %r793;
$L__BB1_63:
	and.b32  	%r795, %r722, 1024;
	setp.eq.s32 	%p35, %r795, 0;
	@%p35 bra 	$L__BB1_65;
	ld.global.u32 	%r796, [%rd7+200];
	xor.b32  	%r1062, %r1062, %r796;
	ld.global.u32 	%r797, [%rd7+204];
	xor.b32  	%r1061, %r1061, %r797;
	ld.global.u32 	%r798, [%rd7+208];
	xor.b32  	%r1060, %r1060, %r798;
	ld.global.u32 	%r799, [%rd7+212];
	xor.b32  	%r1059, %r1059, %r799;
	ld.global.u32 	%r800, [%rd7+216];
	xor.b32  	%r1058, %r1058, %r800;
$L__BB1_65:
	and.b32  	%r802, %r722, 2048;
	setp.eq.s32 	%p36, %r802, 0;
	@%p36 bra 	$L__BB1_67;
	ld.global.u32 	%r803, [%rd7+220];
	xor.b32  	%r1062, %r1062, %r803;
	ld.global.u32 	%r804, [%rd7+224];
	xor.b32  	%r1061, %r1061, %r804;
	ld.global.u32 	%r805, [%rd7+228];
	xor.b32  	%r1060, %r1060, %r805;
	ld.global.u32 	%r806, [%rd7+232];
	xor.b32  	%r1059, %r1059, %r806;
	ld.global.u32 	%r807, [%rd7+236];
	xor.b32  	%r1058, %r1058, %r807;
$L__BB1_67:
	and.b32  	%r809, %r722, 4096;
	setp.eq.s32 	%p37, %r809, 0;
	@%p37 bra 	$L__BB1_69;
	ld.global.u32 	%r810, [%rd7+240];
	xor.b32  	%r1062, %r1062, %r810;
	ld.global.u32 	%r811, [%rd7+244];
	xor.b32  	%r1061, %r1061, %r811;
	ld.global.u32 	%r812, [%rd7+248];
	xor.b32  	%r1060, %r1060, %r812;
	ld.global.u32 	%r813, [%rd7+252];
	xor.b32  	%r1059, %r1059, %r813;
	ld.global.u32 	%r814, [%rd7+256];
	xor.b32  	%r1058, %r1058, %r814;
$L__BB1_69:
	and.b32  	%r816, %r722, 8192;
	setp.eq.s32 	%p38, %r816, 0;
	@%p38 bra 	$L__BB1_71;
	ld.global.u32 	%r817, [%rd7+260];
	xor.b32  	%r1062, %r1062, %r817;
	ld.global.u32 	%r818, [%rd7+264];
	xor.b32  	%r1061, %r1061, %r818;
	ld.global.u32 	%r819, [%rd7+268];
	xor.b32  	%r1060, %r1060, %r819;
	ld.global.u32 	%r820, [%rd7+272];
	xor.b32  	%r1059, %r1059, %r820;
	ld.global.u32 	%r821, [%rd7+276];
	xor.b32  	%r1058, %r1058, %r821;
$L__BB1_71:
	and.b32  	%r823, %r722, 16384;
	setp.eq.s32 	%p39, %r823, 0;
	@%p39 bra 	$L__BB1_73;
	ld.global.u32 	%r824, [%rd7+280];
	xor.b32  	%r1062, %r1062, %r824;
	ld.global.u32 	%r825, [%rd7+284];
	xor.b32  	%r1061, %r1061, %r825;
	ld.global.u32 	%r826, [%rd7+288];
	xor.b32  	%r1060, %r1060, %r826;
	ld.global.u32 	%r827, [%rd7+292];
	xor.b32  	%r1059, %r1059, %r827;
	ld.global.u32 	%r828, [%rd7+296];
	xor.b32  	%r1058, %r1058, %r828;
$L__BB1_73:
	and.b32  	%r830, %r722, 32768;
	setp.eq.s32 	%p40, %r830, 0;
	@%p40 bra 	$L__BB1_75;
	ld.global.u32 	%r831, [%rd7+300];
	xor.b32  	%r1062, %r1062, %r831;
	ld.global.u32 	%r832, [%rd7+304];
	xor.b32  	%r1061, %r1061, %r832;
	ld.global.u32 	%r833, [%rd7+308];
	xor.b32  	%r1060, %r1060, %r833;
	ld.global.u32 	%r834, [%rd7+312];
	xor.b32  	%r1059, %r1059, %r834;
	ld.global.u32 	%r835, [%rd7+316];
	xor.b32  	%r1058, %r1058, %r835;
$L__BB1_75:
	add.s32 	%r1149, %r1149, 16;
	setp.ne.s32 	%p41, %r1149, 32;
	@%p41 bra 	$L__BB1_43;
	mad.lo.s32 	%r836, %r1143, -31, %r198;
	add.s32 	%r1143, %r836, 1;
	setp.ne.s32 	%p42, %r1143, 5;
	@%p42 bra 	$L__BB1_42;
	st.local.u32 	[%rd1+4], %r1062;
	st.local.v2.u32 	[%rd1+8], {%r1061, %r1060};
	st.local.v2.u32 	[%rd1+16], {%r1059, %r1058};
	setp.ne.s64 	%p43, %rd4, 3;
	@%p43 bra 	$L__BB1_115;
	mov.b32 	%r1058, 0;
	mov.u32 	%r1059, %r1058;
	mov.u32 	%r1060, %r1058;
	mov.u32 	%r1061, %r1058;
	mov.u32 	%r1062, %r1058;
	mov.u32 	%r1235, %r1058;
$L__BB1_79:
	mul.wide.u32 	%rd25, %r1235, 4;
	add.s64 	%rd26, %rd1, %rd25;
	ld.local.u32 	%r373, [%rd26+4];
	shl.b32 	%r374, %r1235, 5;
	mov.b32 	%r1241, 0;
$L__BB1_80:
	.pragma "nounroll";
	shr.u32 	%r839, %r373, %r1241;
	and.b32  	%r840, %r839, 1;
	setp.eq.b32 	%p44, %r840, 1;
	not.pred 	%p45, %p44;
	add.s32 	%r841, %r374, %r1241;
	mul.lo.s32 	%r842, %r841, 5;
	mul.wide.u32 	%rd27, %r842, 4;
	add.s64 	%rd8, %rd5, %rd27;
	@%p45 bra 	$L__BB1_82;
	ld.global.u32 	%r843, [%rd8];
	xor.b32  	%r1062, %r1062, %r843;
	ld.global.u32 	%r844, [%rd8+4];
	xor.b32  	%r1061, %r1061, %r844;
	ld.global.u32 	%r845, [%rd8+8];
	xor.b32  	%r1060, %r1060, %r845;
	ld.global.u32 	%r846, [%rd8+12];
	xor.b32  	%r1059, %r1059, %r846;
	ld.global.u32 	%r847, [%rd8+16];
	xor.b32  	%r1058, %r1058, %r847;
$L__BB1_82:
	and.b32  	%r849, %r839, 2;
	setp.eq.s32 	%p46, %r849, 0;
	@%p46 bra 	$L__BB1_84;
	ld.global.u32 	%r850, [%rd8+20];
	xor.b32  	%r1062, %r1062, %r850;
	ld.global.u32 	%r851, [%rd8+24];
	xor.b32  	%r1061, %r1061, %r851;
	ld.global.u32 	%r852, [%rd8+28];
	xor.b32  	%r1060, %r1060, %r852;
	ld.global.u32 	%r853, [%rd8+32];
	xor.b32  	%r1059, %r1059, %r853;
	ld.global.u32 	%r854, [%rd8+36];
	xor.b32  	%r1058, %r1058, %r854;
$L__BB1_84:
	and.b32  	%r856, %r839, 4;
	setp.eq.s32 	%p47, %r856, 0;
	@%p47 bra 	$L__BB1_86;
	ld.global.u32 	%r857, [%rd8+40];
	xor.b32  	%r1062, %r1062, %r857;
	ld.global.u32 	%r858, [%rd8+44];
	xor.b32  	%r1061, %r1061, %r858;
	ld.global.u32 	%r859, [%rd8+48];
	xor.b32  	%r1060, %r1060, %r859;
	ld.global.u32 	%r860, [%rd8+52];
	xor.b32  	%r1059, %r1059, %r860;
	ld.global.u32 	%r861, [%rd8+56];
	xor.b32  	%r1058, %r1058, %r861;
$L__BB1_86:
	and.b32  	%r863, %r839, 8;
	setp.eq.s32 	%p48, %r863, 0;
	@%p48 bra 	$L__BB1_88;
	ld.global.u32 	%r864, [%rd8+60];
	xor.b32  	%r1062, %r1062, %r864;
	ld.global.u32 	%r865, [%rd8+64];
	xor.b32  	%r1061, %r1061, %r865;
	ld.global.u32 	%r866, [%rd8+68];
	xor.b32  	%r1060, %r1060, %r866;
	ld.global.u32 	%r867, [%rd8+72];
	xor.b32  	%r1059, %r1059, %r867;
	ld.global.u32 	%r868, [%rd8+76];
	xor.b32  	%r1058, %r1058, %r868;
$L__BB1_88:
	and.b32  	%r870, %r839, 16;
	setp.eq.s32 	%p49, %r870, 0;
	@%p49 bra 	$L__BB1_90;
	ld.global.u32 	%r871, [%rd8+80];
	xor.b32  	%r1062, %r1062, %r871;
	ld.global.u32 	%r872, [%rd8+84];
	xor.b32  	%r1061, %r1061, %r872;
	ld.global.u32 	%r873, [%rd8+88];
	xor.b32  	%r1060, %r1060, %r873;
	ld.global.u32 	%r874, [%rd8+92];
	xor.b32  	%r1059, %r1059, %r874;
	ld.global.u32 	%r875, [%rd8+96];
	xor.b32  	%r1058, %r1058, %r875;
$L__BB1_90:
	and.b32  	%r877, %r839, 32;
	setp.eq.s32 	%p50, %r877, 0;
	@%p50 bra 	$L__BB1_92;
	ld.global.u32 	%r878, [%rd8+100];
	xor.b32  	%r1062, %r1062, %r878;
	ld.global.u32 	%r879, [%rd8+104];
	xor.b32  	%r1061, %r1061, %r879;
	ld.global.u32 	%r880, [%rd8+108];
	xor.b32  	%r1060, %r1060, %r880;
	ld.global.u32 	%r881, [%rd8+112];
	xor.b32  	%r1059, %r1059, %r881;
	ld.global.u32 	%r882, [%rd8+116];
	xor.b32  	%r1058, %r1058, %r882;
$L__BB1_92:
	and.b32  	%r884, %r839, 64;
	setp.eq.s32 	%p51, %r884, 0;
	@%p51 bra 	$L__BB1_94;
	ld.global.u32 	%r885, [%rd8+120];
	xor.b32  	%r1062, %r1062, %r885;
	ld.global.u32 	%r886, [%rd8+124];
	xor.b32  	%r1061, %r1061, %r886;
	ld.global.u32 	%r887, [%rd8+128];
	xor.b32  	%r1060, %r1060, %r887;
	ld.global.u32 	%r888, [%rd8+132];
	xor.b32  	%r1059, %r1059, %r888;
	ld.global.u32 	%r889, [%rd8+136];
	xor.b32  	%r1058, %r1058, %r889;
$L__BB1_94:
	and.b32  	%r891, %r839, 128;
	setp.eq.s32 	%p52, %r891, 0;
	@%p52 bra 	$L__BB1_96;
	ld.global.u32 	%r892, [%rd8+140];
	xor.b32  	%r1062, %r1062, %r892;
	ld.global.u32 	%r893, [%rd8+144];
	xor.b32  	%r1061, %r1061, %r893;
	ld.global.u32 	%r894, [%rd8+148];
	xor.b32  	%r1060, %r1060, %r894;
	ld.global.u32 	%r895, [%rd8+152];
	xor.b32  	%r1059, %r1059, %r895;
	ld.global.u32 	%r896, [%rd8+156];
	xor.b32  	%r1058, %r1058, %r896;
$L__BB1_96:
	and.b32  	%r898, %r839, 256;
	setp.eq.s32 	%p53, %r898, 0;
	@%p53 bra 	$L__BB1_98;
	ld.global.u32 	%r899, [%rd8+160];
	xor.b32  	%r1062, %r1062, %r899;
	ld.global.u32 	%r900, [%rd8+164];
	xor.b32  	%r1061, %r1061, %r900;
	ld.global.u32 	%r901, [%rd8+168];
	xor.b32  	%r1060, %r1060, %r901;
	ld.global.u32 	%r902, [%rd8+172];
	xor.b32  	%r1059, %r1059, %r902;
	ld.global.u32 	%r903, [%rd8+176];
	xor.b32  	%r1058, %r1058, %r903;
$L__BB1_98:
	and.b32  	%r905, %r839, 512;
	setp.eq.s32 	%p54, %r905, 0;
	@%p54 bra 	$L__BB1_100;
	ld.global.u32 	%r906, [%rd8+180];
	xor.b32  	%r1062, %r1062, %r906;
	ld.global.u32 	%r907, [%rd8+184];
	xor.b32  	%r1061, %r1061, %r907;
	ld.global.u32 	%r908, [%rd8+188];
	xor.b32  	%r1060, %r1060, %r908;
	ld.global.u32 	%r909, [%rd8+192];
	xor.b32  	%r1059, %r1059, %r909;
	ld.global.u32 	%r910, [%rd8+196];
	xor.b32  	%r1058, %r1058, %r910;
$L__BB1_100:
	and.b32  	%r912, %r839, 1024;
	setp.eq.s32 	%p55, %r912, 0;
	@%p55 bra 	$L__BB1_102;
	ld.global.u32 	%r913, [%rd8+200];
	xor.b32  	%r1062, %r1062, %r913;
	ld.global.u32 	%r914, [%rd8+204];
	xor.b32  	%r1061, %r1061, %r914;
	ld.global.u32 	%r915, [%rd8+208];
	xor.b32  	%r1060, %r1060, %r915;
	ld.global.u32 	%r916, [%rd8+212];
	xor.b32  	%r1059, %r1059, %r916;
	ld.global.u32 	%r917, [%rd8+216];
	xor.b32  	%r1058, %r1058, %r917;
$L__BB1_102:
	and.b32  	%r919, %r839, 2048;
	setp.eq.s32 	%p56, %r919, 0;
	@%p56 bra 	$L__BB1_104;
	ld.global.u32 	%r920, [%rd8+220];
	xor.b32  	%r1062, %r1062, %r920;
	ld.global.u32 	%r921, [%rd8+224];
	xor.b32  	%r1061, %r1061, %r921;
	ld.global.u32 	%r922, [%rd8+228];
	xor.b32  	%r1060, %r1060, %r922;
	ld.global.u32 	%r923, [%rd8+232];
	xor.b32  	%r1059, %r1059, %r923;
	ld.global.u32 	%r924, [%rd8+236];
	xor.b32  	%r1058, %r1058, %r924;
$L__BB1_104:
	and.b32  	%r926, %r839, 4096;
	setp.eq.s32 	%p57, %r926, 0;
	@%p57 bra 	$L__BB1_106;
	ld.global.u32 	%r927, [%rd8+240];
	xor.b32  	%r1062, %r1062, %r927;
	ld.global.u32 	%r928, [%rd8+244];
	xor.b32  	%r1061, %r1061, %r928;
	ld.global.u32 	%r929, [%rd8+248];
	xor.b32  	%r1060, %r1060, %r929;
	ld.global.u32 	%r930, [%rd8+252];
	xor.b32  	%r1059, %r1059, %r930;
	ld.global.u32 	%r931, [%rd8+256];
	xor.b32  	%r1058, %r1058, %r931;
$L__BB1_106:
	and.b32  	%r933, %r839, 8192;
	setp.eq.s32 	%p58, %r933, 0;
	@%p58 bra 	$L__BB1_108;
	ld.global.u32 	%r934, [%rd8+260];
	xor.b32  	%r1062, %r1062, %r934;
	ld.global.u32 	%r935, [%rd8+264];
	xor.b32  	%r1061, %r1061, %r935;
	ld.global.u32 	%r936, [%rd8+268];
	xor.b32  	%r1060, %r1060, %r936;
	ld.global.u32 	%r937, [%rd8+272];
	xor.b32  	%r1059, %r1059, %r937;
	ld.global.u32 	%r938, [%rd8+276];
	xor.b32  	%r1058, %r1058, %r938;
$L__BB1_108:
	and.b32  	%r940, %r839, 16384;
	setp.eq.s32 	%p59, %r940, 0;
	@%p59 bra 	$L__BB1_110;
	ld.global.u32 	%r941, [%rd8+280];
	xor.b32  	%r1062, %r1062, %r941;
	ld.global.u32 	%r942, [%rd8+284];
	xor.b32  	%r1061, %r1061, %r942;
	ld.global.u32 	%r943, [%rd8+288];
	xor.b32  	%r1060, %r1060, %r943;
	ld.global.u32 	%r944, [%rd8+292];
	xor.b32  	%r1059, %r1059, %r944;
	ld.global.u32 	%r945, [%rd8+296];
	xor.b32  	%r1058, %r1058, %r945;
$L__BB1_110:
	and.b32  	%r947, %r839, 32768;
	setp.eq.s32 	%p60, %r947, 0;
	@%p60 bra 	$L__BB1_112;
	ld.global.u32 	%r948, [%rd8+300];
	xor.b32  	%r1062, %r1062, %r948;
	ld.global.u32 	%r949, [%rd8+304];
	xor.b32  	%r1061, %r1061, %r949;
	ld.global.u32 	%r950, [%rd8+308];
	xor.b32  	%r1060, %r1060, %r950;
	ld.global.u32 	%r951, [%rd8+312];
	xor.b32  	%r1059, %r1059, %r951;
	ld.global.u32 	%r952, [%rd8+316];
	xor.b32  	%r1058, %r1058, %r952;
$L__BB1_112:
	add.s32 	%r1241, %r1241, 16;
	setp.ne.s32 	%p61, %r1241, 32;
	@%p61 bra 	$L__BB1_80;
	mad.lo.s32 	%r953, %r1235, -31, %r374;
	add.s32 	%r1235, %r953, 1;
	setp.ne.s32 	%p62, %r1235, 5;
	@%p62 bra 	$L__BB1_79;
	st.local.u32 	[%rd1+4], %r1062;
	st.local.v2.u32 	[%rd1+8], {%r1061, %r1060};
	st.local.v2.u32 	[%rd1+16], {%r1059, %r1058};
$L__BB1_115:
	shr.u64 	%rd48, %rd3, 2;
	add.s32 	%r1045, %r1045, 1;
	setp.gt.u64 	%p63, %rd3, 3;
	@%p63 bra 	$L__BB1_3;
$L__BB1_116:
	ld.param.u64 	%rd47, [_ZN8parallel14minMaxThreadV2EmddPdS0_iiPFddE_param_4];
	ld.param.u64 	%rd46, [_ZN8parallel14minMaxThreadV2EmddPdS0_iiPFddE_param_3];
	cvta.to.global.u64 	%rd28, %rd46;
	shl.b64 	%rd29, %rd2, 3;
	add.s64 	%rd10, %rd28, %rd29;
	ld.global.f64 	%fd61, [%rd10];
	cvta.to.global.u64 	%rd30, %rd47;
	add.s64 	%rd11, %rd30, %rd29;
	ld.global.f64 	%fd62, [%rd11];
	setp.lt.s32 	%p64, %r591, 1;
	@%p64 bra 	$L__BB1_123;
	ld.param.f64 	%fd52, [_ZN8parallel14minMaxThreadV2EmddPdS0_iiPFddE_param_2];
	mad.lo.s32 	%r954, %r3, -1703105765, %r2;
	add.s32 	%r1339, %r954, 6615241;
	sub.f64 	%fd3, %fd52, %fd18;
	and.b32  	%r555, %r591, 3;
	setp.lt.u32 	%p65, %r591, 4;
	@%p65 bra 	$L__BB1_120;
	mul.lo.s32 	%r955, %r3, 1703105765;
	sub.s32 	%r956, %r2, %r955;
	add.s32 	%r1333, %r956, 9514737;
	and.b32  	%r957, %r591, 2147483644;
	neg.s32 	%r1332, %r957;
$L__BB1_119:
	mov.u32 	%r1339, %r1333;
	shr.u32 	%r958, %r1062, 2;
	xor.b32  	%r959, %r958, %r1062;
	shl.b32 	%r960, %r1058, 4;
	shl.b32 	%r961, %r959, 1;
	xor.b32  	%r962, %r961, %r960;
	xor.b32  	%r963, %r962, %r959;
	xor.b32  	%r964, %r963, %r1058;
	add.s32 	%r965, %r1339, -2899496;
	add.s32 	%r966, %r965, %r964;
	add.s32 	%r967, %r966, 362437;
	shr.u32 	%r968, %r1061, 2;
	xor.b32  	%r969, %r968, %r1061;
	shl.b32 	%r970, %r964, 4;
	shl.b32 	%r971, %r969, 1;
	xor.b32  	%r972, %r971, %r970;
	xor.b32  	%r973, %r972, %r969;
	xor.b32  	%r974, %r973, %r964;
	add.s32 	%r975, %r965, %r974;
	add.s32 	%r976, %r975, 724874;
	cvt.u64.u32 	%rd31, %r967;
	mul.wide.u32 	%rd32, %r976, 2097152;
	xor.b64  	%rd33, %rd32, %rd31;
	cvt.rn.f64.u64 	%fd21, %rd33;
	fma.rn.f64 	%fd22, %fd21, 0d3CA0000000000000, 0d3C90000000000000;
	fma.rn.f64 	%fd23, %fd3, %fd22, %fd18;
	{ // callseq 1, 0
	.param .b64 param0;
	st.param.f64 	[param0], %fd23;
	.param .b64 retval0;
	prototype_1 : .callprototype (.param .b64 _) _ (.param .b64 _);
	call (retval0), 
	%rd15, 
	(
	param0
	)
	, prototype_1;
	ld.param.f64 	%fd24, [retval0];
	} // callseq 1
	setp.gt.f64 	%p66, %fd24, %fd62;
	selp.f64 	%fd26, %fd24, %fd62, %p66;
	setp.lt.f64 	%p67, %fd24, %fd61;
	selp.f64 	%fd27, %fd24, %fd61, %p67;
	shr.u32 	%r977, %r1060, 2;
	xor.b32  	%r978, %r977, %r1060;
	shl.b32 	%r979, %r974, 4;
	shl.b32 	%r980, %r978, 1;
	xor.b32  	%r981, %r980, %r979;
	xor.b32  	%r982, %r981, %r978;
	xor.b32  	%r983, %r982, %r974;
	add.s32 	%r984, %r965, %r983;
	add.s32 	%r985, %r984, 1087311;
	shr.u32 	%r986, %r1059, 2;
	xor.b32  	%r987, %r986, %r1059;
	shl.b32 	%r988, %r983, 4;
	shl.b32 	%r989, %r987, 1;
	xor.b32  	%r990, %r989, %r988;
	xor.b32  	%r991, %r990, %r987;
	xor.b32  	%r1062, %r991, %r983;
	add.s32 	%r992, %r965, %r1062;
	add.s32 	%r993, %r992, 1449748;
	cvt.u64.u32 	%rd34, %r985;
	mul.wide.u32 	%rd35, %r993, 2097152;
	xor.b64  	%rd36, %rd35, %rd34;
	cvt.rn.f64.u64 	%fd28, %rd36;
	fma.rn.f64 	%fd29, %fd28, 0d3CA0000000000000, 0d3C90000000000000;
	fma.rn.f64 	%fd30, %fd3, %fd29, %fd18;
	{ // callseq 2, 0
	.param .b64 param0;
	st.param.f64 	[param0], %fd30;
	.param .b64 retval0;
	prototype_2 : .callprototype (.param .b64 _) _ (.param .b64 _);
	call (retval0), 
	%rd15, 
	(
	param0
	)
	, prototype_2;
	ld.param.f64 	%fd31, [retval0];
	} // callseq 2
	setp.gt.f64 	%p68, %fd31, %fd26;
	selp.f64 	%fd33, %fd31, %fd26, %p68;
	setp.lt.f64 	%p69, %fd31, %fd27;
	selp.f64 	%fd34, %fd31, %fd27, %p69;
	shr.u32 	%r994, %r1058, 2;
	xor.b32  	%r995, %r994, %r1058;
	shl.b32 	%r996, %r1062, 4;
	shl.b32 	%r997, %r995, 1;
	xor.b32  	%r998, %r997, %r996;
	xor.b32  	%r999, %r998, %r995;
	xor.b32  	%r1061, %r999, %r1062;
	add.s32 	%r1000, %r965, %r1061;
	add.s32 	%r1001, %r1000, 1812185;
	shr.u32 	%r1002, %r964, 2;
	xor.b32  	%r1003, %r1002, %r964;
	shl.b32 	%r1004, %r1061, 4;
	shl.b32 	%r1005, %r1003, 1;
	xor.b32  	%r1006, %r1005, %r1004;
	xor.b32  	%r1007, %r1006, %r1003;
	xor.b32  	%r1060, %r1007, %r1061;
	add.s32 	%r1008, %r965, %r1060;
	add.s32 	%r1009, %r1008, 2174622;
	cvt.u64.u32 	%rd37, %r1001;
	mul.wide.u32 	%rd38, %r1009, 2097152;
	xor.b64  	%rd39, %rd38, %rd37;
	cvt.rn.f64.u64 	%fd35, %rd39;
	fma.rn.f64 	%fd36, %fd35, 0d3CA0000000000000, 0d3C90000000000000;
	fma.rn.f64 	%fd37, %fd3, %fd36, %fd18;
	{ // callseq 3, 0
	.param .b64 param0;
	st.param.f64 	[param0], %fd37;
	.param .b64 retval0;
	prototype_3 : .callprototype (.param .b64 _) _ (.param .b64 _);
	call (retval0), 
	%rd15, 
	(
	param0
	)
	, prototype_3;
	ld.param.f64 	%fd38, [retval0];
	} // callseq 3
	setp.gt.f64 	%p70, %fd38, %fd33;
	selp.f64 	%fd40, %fd38, %fd33, %p70;
	setp.lt.f64 	%p71, %fd38, %fd34;
	selp.f64 	%fd41, %fd38, %fd34, %p71;
	shr.u32 	%r1010, %r974, 2;
	xor.b32  	%r1011, %r1010, %r974;
	shl.b32 	%r1012, %r1060, 4;
	shl.b32 	%r1013, %r1011, 1;
	xor.b32  	%r1014, %r1013, %r1012;
	xor.b32  	%r1015, %r1014, %r1011;
	xor.b32  	%r1059, %r1015, %r1060;
	add.s32 	%r1016, %r965, %r1059;
	add.s32 	%r1017, %r1016, 2537059;
	shr.u32 	%r1018, %r983, 2;
	xor.b32  	%r1019, %r1018, %r983;
	shl.b32 	%r1020, %r1059, 4;
	shl.b32 	%r1021, %r1019, 1;
	xor.b32  	%r1022, %r1021, %r1020;
	xor.b32  	%r1023, %r1022, %r1019;
	xor.b32  	%r1058, %r1023, %r1059;
	add.s32 	%r1024, %r1058, %r1339;
	cvt.u64.u32 	%rd40, %r1017;
	mul.wide.u32 	%rd41, %r1024, 2097152;
	xor.b64  	%rd42, %rd41, %rd40;
	cvt.rn.f64.u64 	%fd42, %rd42;
	fma.rn.f64 	%fd43, %fd42, 0d3CA0000000000000, 0d3C90000000000000;
	fma.rn.f64 	%fd44, %fd3, %fd43, %fd18;
	{ // callseq 4, 0
	.param .b64 param0;
	st.param.f64 	[param0], %fd44;
	.param .b64 retval0;
	prototype_4 : .callprototype (.param .b64 _) _ (.param .b64 _);
	call (retval0), 
	%rd15, 
	(
	param0
	)
	, prototype_4;
	ld.param.f64 	%fd45, [retval0];
	} // callseq 4
	setp.gt.f64 	%p72, %fd45, %fd40;
	selp.f64 	%fd62, %fd45, %fd40, %p72;
	setp.lt.f64 	%p73, %fd45, %fd41;
	selp.f64 	%fd61, %fd45, %fd41, %p73;
	add.s32 	%r1333, %r1339, 2899496;
	add.s32 	%r1332, %r1332, 4;
	setp.ne.s32 	%p74, %r1332, 0;
	@%p74 bra 	$L__BB1_119;
$L__BB1_120:
	setp.eq.s32 	%p75, %r555, 0;
	@%p75 bra 	$L__BB1_123;
	add.s32 	%r1346, %r1339, 724874;
	neg.s32 	%r1345, %r555;
$L__BB1_122:
	.pragma "nounroll";
	mov.u32 	%r584, %r1060;
	mov.u32 	%r583, %r1059;
	mov.u32 	%r1060, %r1058;
	shr.u32 	%r1025, %r1062, 2;
	xor.b32  	%r1026, %r1025, %r1062;
	shl.b32 	%r1027, %r1060, 4;
	shl.b32 	%r1028, %r1026, 1;
	xor.b32  	%r1029, %r1028, %r1027;
	xor.b32  	%r1030, %r1029, %r1026;
	xor.b32  	%r1059, %r1030, %r1060;
	add.s32 	%r1031, %r1346, %r1059;
	add.s32 	%r1032, %r1031, -362437;
	shr.u32 	%r1033, %r1061, 2;
	xor.b32  	%r1034, %r1033, %r1061;
	shl.b32 	%r1035, %r1059, 4;
	shl.b32 	%r1036, %r1034, 1;
	xor.b32  	%r1037, %r1036, %r1035;
	xor.b32  	%r1038, %r1037, %r1034;
	xor.b32  	%r1058, %r1038, %r1059;
	add.s32 	%r1039, %r1346, %r1058;
	cvt.u64.u32 	%rd43, %r1032;
	mul.wide.u32 	%rd44, %r1039, 2097152;
	xor.b64  	%rd45, %rd44, %rd43;
	cvt.rn.f64.u64 	%fd47, %rd45;
	fma.rn.f64 	%fd48, %fd47, 0d3CA0000000000000, 0d3C90000000000000;
	fma.rn.f64 	%fd49, %fd3, %fd48, %fd18;
	{ // callseq 5, 0
	.param .b64 param0;
	st.param.f64 	[param0], %fd49;
	.param .b64 retval0;
	prototype_5 : .callprototype (.param .b64 _) _ (.param .b64 _);
	call (retval0), 
	%rd15, 
	(
	param0
	)
	, prototype_5;
	ld.param.f64 	%fd50, [retval0];
	} // callseq 5
	setp.gt.f64 	%p76, %fd50, %fd62;
	selp.f64 	%fd62, %fd50, %fd62, %p76;
	setp.lt.f64 	%p77, %fd50, %fd61;
	selp.f64 	%fd61, %fd50, %fd61, %p77;
	add.s32 	%r1346, %r1346, 724874;
	add.s32 	%r1345, %r1345, 1;
	setp.ne.s32 	%p78, %r1345, 0;
	mov.u32 	%r1061, %r583;
	mov.u32 	%r1062, %r584;
	@%p78 bra 	$L__BB1_122;
$L__BB1_123:
	st.global.f64 	[%rd10], %fd61;
	st.global.f64 	[%rd11], %fd62;
$L__BB1_124:
	ret;

}


// ===== COMPILED SASS (sm_100) =====

	.target	sm_100

	.elftype	@"ET_EXEC"


//--------------------- .note.nv.tkinfo           --------------------------
	.section	.note.nv.tkinfo,"",@"SHT_NOTE"
	.sectionflags	@"SHF_NOTE_NV_TKINFO"
	.tkinfo
        /*0018*/ 	.word	0x00000002
        /*0030*/ 	.string	""
        /*0030*/ 	.string	"ptxas"
        /*0030*/ 	.string	"Cuda compilation tools, release 13.0, V13.0.88"
        /*0030*/ 	.string	"Build cuda_13.0.r13.0/compiler.36424714_0"
        /*0030*/ 	.string	"-arch sm_100 -m 64 "



//--------------------- .note.nv.cuinfo           --------------------------
	.section	.note.nv.cuinfo,"",@"SHT_NOTE"
	.sectionflags	@"SHF_NOTE_NV_CUINFO"
        /*0018*/ 	.short	0x0002
        /*001a*/ 	.short	0x0064
        /*001c*/ 	.short	0x0082
	.zero		2


//--------------------- .nv.info                  --------------------------
	.section	.nv.info,"",@"SHT_CUDA_INFO"
	.align	4


	//----- nvinfo : EIATTR_REGCOUNT
	.align		4
        /*0000*/ 	.byte	0x04, 0x2f
        /*0002*/ 	.short	(.L_10 - .L_9)
	.align		4
.L_9:
        /*0004*/ 	.word	index@(_ZN8parallel12minMaxThreadEiPdS0_S0_PFddEdd)
        /*0008*/ 	.word	0x00000018


	//----- nvinfo : EIATTR_FRAME_SIZE
	.align		4
.L_10:
        /*000c*/ 	.byte	0x04, 0x11
        /*000e*/ 	.short	(.L_12 - .L_11)
	.align		4
.L_11:
        /*0010*/ 	.word	index@(_ZN8parallel12minMaxThreadEiPdS0_S0_PFddEdd)
        /*0014*/ 	.word	0x00000000


	//----- nvinfo : EIATTR_REGCOUNT
	.align		4
.L_12:
        /*0018*/ 	.byte	0x04, 0x2f
        /*001a*/ 	.short	(.L_14 - .L_13)
	.align		4
.L_13:
        /*001c*/ 	.word	index@(_ZN8parallel14minMaxThreadV2EmddPdS0_iiPFddE)
        /*0020*/ 	.word	0x0000002a


	//----- nvinfo : EIATTR_FRAME_SIZE
	.align		4
.L_14:
        /*0024*/ 	.byte	0x04, 0x11
        /*0026*/ 	.short	(.L_16 - .L_15)
	.align		4
.L_15:
        /*0028*/ 	.word	index@(_ZN8parallel14minMaxThreadV2EmddPdS0_iiPFddE)
        /*002c*/ 	.word	0x00000030


	//----- nvinfo : EIATTR_MIN_STACK_SIZE
	.align		4
.L_16:
        /*0030*/ 	.byte	0x04, 0x12
        /*0032*/ 	.short	(.L_18 - .L_17)
	.align		4
.L_17:
        /*0034*/ 	.word	index@(_ZN8parallel14minMaxThreadV2EmddPdS0_iiPFddE)
        /*0038*/ 	.word	0x00000030


	//----- nvinfo : EIATTR_MIN_STACK_SIZE
	.align		4
.L_18:
        /*003c*/ 	.byte	0x04, 0x12
        /*003e*/ 	.short	(.L_20 - .L_19)
	.align		4
.L_19:
        /*0040*/ 	.word	index@(_ZN8parallel12minMaxThreadEiPdS0_S0_PFddEdd)
        /*0044*/ 	.word	0x00000000
.L_20:


//--------------------- .nv.compat                --------------------------
	.section	.nv.compat,"",@"SHT_CUDA_COMPAT_INFO"
	.align	4
        /*0000*/ 	.byte	0x02, 0x09, 0x00, 0x00, 0x02, 0x02, 0x01, 0x00, 0x02, 0x05, 0x05, 0x00, 0x03, 0x07, 0x01, 0x01
        /*0010*/ 	.byte	0x02, 0x03, 0x00, 0x00, 0x02, 0x06, 0x01, 0x00, 0x04, 0x0b, 0x08, 0x00, 0x01, 0x00, 0x00, 0x00
        /*0020*/ 	.byte	0x00, 0x00, 0x00, 0x00


//--------------------- .nv.info._ZN8parallel14minMaxThreadV2EmddPdS0_iiPFddE --------------------------
	.section	.nv.info._ZN8parallel14minMaxThreadV2EmddPdS0_iiPFddE,"",@"SHT_CUDA_INFO"
	.sectionflags	@""
	.align	4


	//----- nvinfo : EIATTR_CUDA_API_VERSION
	.align		4
        /*0000*/ 	.byte	0x04, 0x37
        /*0002*/ 	.short	(.L_22 - .L_21)
.L_21:
        /*0004*/ 	.word	0x00000082


	//----- nvinfo : EIATTR_KPARAM_INFO
	.align		4
.L_22:
        /*0008*/ 	.byte	0x04, 0x17
        /*000a*/ 	.short	(.L_24 - .L_23)
.L_23:
        /*000c*/ 	.word	0x00000000
        /*0010*/ 	.short	0x0007
        /*0012*/ 	.short	0x0030
        /*0014*/ 	.byte	0x00, 0xf5, 0x21, 0x00


	//----- nvinfo : EIATTR_KPARAM_INFO
	.align		4
.L_24:
        /*0018*/ 	.byte	0x04, 0x17
        /*001a*/ 	.short	(.L_26 - .L_25)
.L_25:
        /*001c*/ 	.word	0x00000000
        /*0020*/ 	.short	0x0006
        /*0022*/ 	.short	0x002c
        /*0024*/ 	.byte	0x00, 0xf0, 0x11, 0x00


	//----- nvinfo : EIATTR_KPARAM_INFO
	.align		4
.L_26:
        /*0028*/ 	.byte	0x04, 0x17
        /*002a*/ 	.short	(.L_28 - .L_27)
.L_27:
        /*002c*/ 	.word	0x00000000
        /*0030*/ 	.short	0x0005
        /*0032*/ 	.short	0x0028
        /*0034*/ 	.byte	0x00, 0xf0, 0x11, 0x00


	//----- nvinfo : EIATTR_KPARAM_INFO
	.align		4
.L_28:
        /*0038*/ 	.byte	0x04, 0x17
        /*003a*/ 	.short	(.L_30 - .L_29)
.L_29:
        /*003c*/ 	.word	0x00000000
        /*0040*/ 	.short	0x0004
        /*0042*/ 	.short	0x0020
        /*0044*/ 	.byte	0x00, 0xf5, 0x21, 0x00


	//----- nvinfo : EIATTR_KPARAM_INFO
	.align		4
.L_30:
        /*0048*/ 	.byte	0x04, 0x17
        /*004a*/ 	.short	(.L_32 - .L_31)
.L_31:
        /*004c*/ 	.word	0x00000000
        /*0050*/ 	.short	0x0003
        /*0052*/ 	.short	0x0018
        /*0054*/ 	.byte	0x00, 0xf5, 0x21, 0x00


	//----- nvinfo : EIATTR_KPARAM_INFO
	.align		4
.L_32:
        /*0058*/ 	.byte	0x04, 0x17
        /*005a*/ 	.short	(.L_34 - .L_33)
.L_33:
        /*005c*/ 	.word	0x00000000
        /*0060*/ 	.short	0x0002
        /*0062*/ 	.short	0x0010
        /*0064*/ 	.byte	0x00, 0xf0, 0x21, 0x00


	//----- nvinfo : EIATTR_KPARAM_INFO
	.align		4
.L_34:
        /*0068*/ 	.byte	0x04, 0x17
        /*006a*/ 	.short	(.L_36 - .L_35)
.L_35:
        /*006c*/ 	.word	0x00000000
        /*0070*/ 	.short	0x0001
        /*0072*/ 	.short	0x0008
        /*0074*/ 	.byte	0x00, 0xf0, 0x21, 0x00


	//----- nvinfo : EIATTR_KPARAM_INFO
	.align		4
.L_36:
        /*0078*/ 	.byte	0x04, 0x17
        /*007a*/ 	.short	(.L_38 - .L_37)
.L_37:
        /*007c*/ 	.word	0x00000000
        /*0080*/ 	.short	0x0000
        /*0082*/ 	.short	0x0000
        /*0084*/ 	.byte	0x00, 0xf0, 0x21, 0x00


	//----- nvinfo : EIATTR_SPARSE_MMA_MASK
	.align		4
.L_38:
        /*0088*/ 	.byte	0x03, 0x50
        /*008a*/ 	.short	0x0000


	//----- nvinfo : EIATTR_MAXREG_COUNT
	.align		4
        /*008c*/ 	.byte	0x03, 0x1b
        /*008e*/ 	.short	0x00ff


	//----- nvinfo : EIATTR_MERCURY_ISA_VERSION
	.align		4
        /*0090*/ 	.byte	0x03, 0x5f
        /*0092*/ 	.short	0x0101


	//----- nvinfo : EIATTR_VRC_CTA_INIT_COUNT
	.align		4
        /*0094*/ 	.byte	0x02, 0x4a
	.zero		1
	.zero		1


	//----- nvinfo : EIATTR_EXIT_INSTR_OFFSETS
	.align		4
        /*0098*/ 	.byte	0x04, 0x1c
        /*009a*/ 	.short	(.L_40 - .L_39)


	//   ....[0]....
.L_39:
        /*009c*/ 	.word	0x00000080


	//   ....[1]....
        /*00a0*/ 	.word	0x00003450


	//----- nvinfo : EIATTR_CRS_STACK_SIZE
	.align		4
.L_40:
        /*00a4*/ 	.byte	0x04, 0x1e
        /*00a6*/ 	.short	(.L_42 - .L_41)
.L_41:
        /*00a8*/ 	.word	0x00000000


	//----- nvinfo : EIATTR_CBANK_PARAM_SIZE
	.align		4
.L_42:
        /*00ac*/ 	.byte	0x03, 0x19
        /*00ae*/ 	.short	0x0038


	//----- nvinfo : EIATTR_PARAM_CBANK
	.align		4
        /*00b0*/ 	.byte	0x04, 0x0a
        /*00b2*/ 	.short	(.L_44 - .L_43)
	.align		4
.L_43:
        /*00b4*/ 	.word	index@(.nv.constant0._ZN8parallel14minMaxThreadV2EmddPdS0_iiPFddE)
        /*00b8*/ 	.short	0x0380
        /*00ba*/ 	.short	0x0038


	//----- nvinfo : EIATTR_SW_WAR
	.align		4
.L_44:
        /*00bc*/ 	.byte	0x04, 0x36
        /*00be*/ 	.short	(.L_46 - .L_45)
.L_45:
        /*00c0*/ 	.word	0x00000008
.L_46:


//--------------------- .nv.info._ZN8parallel12minMaxThreadEiPdS0_S0_PFddEdd --------------------------
	.section	.nv.info._ZN8parallel12minMaxThreadEiPdS0_S0_PFddEdd,"",@"SHT_CUDA_INFO"
	.sectionflags	@""
	.align	4


	//----- nvinfo : EIATTR_CUDA_API_VERSION
	.align		4
        /*0000*/ 	.byte	0x04, 0x37
        /*0002*/ 	.short	(.L_48 - .L_47)
.L_47:
        /*0004*/ 	.word	0x00000082


	//----- nvinfo : EIATTR_KPARAM_INFO
	.align		4
.L_48:
        /*0008*/ 	.byte	0x04, 0x17
        /*000a*/ 	.short	(.L_50 - .L_49)
.L_49:
        /*000c*/ 	.word	0x00000000
        /*0010*/ 	.short	0x0006
        /*0012*/ 	.short	0x0030
        /*0014*/ 	.byte	0x00, 0xf0, 0x21, 0x00


	//----- nvinfo : EIATTR_KPARAM_INFO
	.align		4
.L_50:
        /*0018*/ 	.byte	0x04, 0x17
        /*001a*/ 	.short	(.L_52 - .L_51)
.L_51:
        /*001c*/ 	.word	0x00000000
        /*0020*/ 	.short	0x0005
        /*0022*/ 	.short	0x0028
        /*0024*/ 	.byte	0x00, 0xf0, 0x21, 0x00


	//----- nvinfo : EIATTR_KPARAM_INFO
	.align		4
.L_52:
        /*0028*/ 	.byte	0x04, 0x17
        /*002a*/ 	.short	(.L_54 - .L_53)
.L_53:
        /*002c*/ 	.word	0x00000000
        /*0030*/ 	.short	0x0004
        /*0032*/ 	.short	0x0020
        /*0034*/ 	.byte	0x00, 0xf5, 0x21, 0x00


	//----- nvinfo : EIATTR_KPARAM_INFO
	.align		4
.L_54:
        /*0038*/ 	.byte	0x04, 0x17
        /*003a*/ 	.short	(.L_56 - .L_55)
.L_55:
        /*003c*/ 	.word	0x00000000
        /*0040*/ 	.short	0x0003
        /*0042*/ 	.short	0x0018
        /*0044*/ 	.byte	0x00, 0xf5, 0x21, 0x00


	//----- nvinfo : EIATTR_KPARAM_INFO
	.align		4
.L_56:
        /*0048*/ 	.byte	0x04, 0x17
        /*004a*/ 	.short	(.L_58 - .L_57)
.L_57:
        /*004c*/ 	.word	0x00000000
        /*0050*/ 	.short	0x0002
        /*0052*/ 	.short	0x0010
        /*0054*/ 	.byte	0x00, 0xf5, 0x21, 0x00


	//----- nvinfo : EIATTR_KPARAM_INFO
	.align		4
.L_58:
        /*0058*/ 	.byte	0x04, 0x17
        /*005a*/ 	.short	(.L_60 - .L_59)
.L_59:
        /*005c*/ 	.word	0x00000000
        /*0060*/ 	.short	0x0001
        /*0062*/ 	.short	0x0008
        /*0064*/ 	.byte	0x00, 0xf5, 0x21, 0x00


	//----- nvinfo : EIATTR_KPARAM_INFO
	.align		4
.L_60:
        /*0068*/ 	.byte	0x04, 0x17
        /*006a*/ 	.short	(.L_62 - .L_61)
.L_61:
        /*006c*/ 	.word	0x00000000
        /*0070*/ 	.short	0x0000
        /*0072*/ 	.short	0x0000
        /*0074*/ 	.byte	0x00, 0xf0, 0x11, 0x00


	//----- nvinfo : EIATTR_SPARSE_MMA_MASK
	.align		4
.L_62:
        /*0078*/ 	.byte	0x03, 0x50
        /*007a*/ 	.short	0x0000


	//----- nvinfo : EIATTR_MAXREG_COUNT
	.align		4
        /*007c*/ 	.byte	0x03, 0x1b
        /*007e*/ 	.short	0x00ff


	//----- nvinfo : EIATTR_MERCURY_ISA_VERSION
	.align		4
        /*0080*/ 	.byte	0x03, 0x5f
        /*0082*/ 	.short	0x0101


	//----- nvinfo : EIATTR_VRC_CTA_INIT_COUNT
	.align		4
        /*0084*/ 	.byte	0x02, 0x4a
	.zero		1
	.zero		1


	//----- nvinfo : EIATTR_EXIT_INSTR_OFFSETS
	.align		4
        /*0088*/ 	.byte	0x04, 0x1c
        /*008a*/ 	.short	(.L_64 - .L_63)


	//   ....[0]....
.L_63:
        /*008c*/ 	.word	0x00000040


	//   ....[1]....
        /*0090*/ 	.word	0x000001f0


	//----- nvinfo : EIATTR_CRS_STACK_SIZE
	.align		4
.L_64:
        /*0094*/ 	.byte	0x04, 0x1e
        /*0096*/ 	.short	(.L_66 - .L_65)
.L_65:
        /*0098*/ 	.word	0x00000000


	//----- nvinfo : EIATTR_CBANK_PARAM_SIZE
	.align		4
.L_66:
        /*009c*/ 	.byte	0x03, 0x19
        /*009e*/ 	.short	0x0038


	//----- nvinfo : EIATTR_PARAM_CBANK
	.align		4
        /*00a0*/ 	.byte	0x04, 0x0a
        /*00a2*/ 	.short	(.L_68 - .L_67)
	.align		4
.L_67:
        /*00a4*/ 	.word	index@(.nv.constant0._ZN8parallel12minMaxThreadEiPdS0_S0_PFddEdd)
        /*00a8*/ 	.short	0x0380
        /*00aa*/ 	.short	0x0038


	//----- nvinfo : EIATTR_SW_WAR
	.align		4
.L_68:
        /*00ac*/ 	.byte	0x04, 0x36
        /*00ae*/ 	.short	(.L_70 - .L_69)
.L_69:
        /*00b0*/ 	.word	0x00000008
.L_70:


//--------------------- .nv.callgraph             --------------------------
	.section	.nv.callgraph,"",@"SHT_CUDA_CALLGRAPH"
	.align	4
	.sectionentsize	8
	.align		4
        /*0000*/ 	.word	0x00000000
	.align		4
        /*0004*/ 	.word	0xffffffff
	.align		4
        /*0008*/ 	.word	0x00000000
	.align		4
        /*000c*/ 	.word	0xfffffffe
	.align		4
        /*0010*/ 	.word	0x00000000
	.align		4
        /*0014*/ 	.word	0xfffffffd
	.align		4
        /*0018*/ 	.word	0x00000000
	.align		4
        /*001c*/ 	.word	0xfffffffc


//--------------------- .nv.constant4             --------------------------
	.section	.nv.constant4,"a",@progbits
	.align	8
	.align		8
.nv.constant4:
        /*0000*/ 	.dword	precalc_xorwow_matrix
	.align		8
        /*0008*/ 	.dword	precalc_xorwow_offset_matrix
	.align		8
        /*0010*/ 	.dword	mrg32k3aM1
	.align		8
        /*0018*/ 	.dword	mrg32k3aM2
	.align		8
        /*0020*/ 	.dword	mrg32k3aM1SubSeq
	.align		8
        /*0028*/ 	.dword	mrg32k3aM2SubSeq
	.align		8
        /*0030*/ 	.dword	mrg32k3aM1Seq
	.align		8
        /*0038*/ 	.dword	mrg32k3aM2Seq


//--------------------- .nv.constant3             --------------------------
	.section	.nv.constant3,"a",@progbits
	.align	8
.nv.constant3:
	.type		__cr_lgamma_table,@object
	.size		__cr_lgamma_table,(.L_8 - __cr_lgamma_table)
__cr_lgamma_table:
        /*0000*/ 	.byte	0x00, 0x00, 0x00, 0x00, 0x00, 0x00, 0x00, 0x00, 0x00, 0x00, 0x00, 0x00, 0x00, 0x00, 0x00, 0x00
        /*0010*/ 	.byte	0xef, 0x39, 0xfa, 0xfe, 0x42, 0x2e, 0xe6, 0x3f, 0x02, 0x20, 0x2a, 0xfa, 0x0b, 0xab, 0xfc, 0x3f
        /*0020*/ 	.byte	0xf9, 0x2c, 0x92, 0x7c, 0xa7, 0x6c, 0x09, 0x40, 0xc9, 0x79, 0x44, 0x3c, 0x64, 0x26, 0x13, 0x40
        /*0030*/ 	.byte	0xca, 0x01, 0xcf, 0x3a, 0x27, 0x51, 0x1a, 0x40, 0x30, 0xcc, 0x2d, 0xf3, 0xe1, 0x0c, 0x21, 0x40
        /*0040*/ 	.byte	0x0d, 0xb7, 0xfc, 0x82, 0x8e, 0x35, 0x25, 0x40
.L_8:


//--------------------- .text._ZN8parallel14minMaxThreadV2EmddPdS0_iiPFddE --------------------------
	.section	.text._ZN8parallel14minMaxThreadV2EmddPdS0_iiPFddE,"ax",@progbits
	.align	128
        .global         _ZN8parallel14minMaxThreadV2EmddPdS0_iiPFddE
        .type           _ZN8parallel14minMaxThreadV2EmddPdS0_iiPFddE,@function
        .size           _ZN8parallel14minMaxThreadV2EmddPdS0_iiPFddE,(.L_x_18 - _ZN8parallel14minMaxThreadV2EmddPdS0_iiPFddE)
        .other          _ZN8parallel14minMaxThreadV2EmddPdS0_iiPFddE,@"STO_CUDA_ENTRY STV_DEFAULT"
_ZN8parallel14minMaxThreadV2EmddPdS0_iiPFddE:
.text._ZN8parallel14minMaxThreadV2EmddPdS0_iiPFddE:
[----:B------:R-:W0:Y:S01]  /*0000*/  LDC R1, c[0x0][0x37c] ;  /* 0x0000df00ff017b82 */ /* 0x000e220000000800 */
[----:B------:R-:W1:Y:S07]  /*0010*/  S2R R0, SR_TID.X ;  /* 0x0000000000007919 */ /* 0x000e6e0000002100 */
[----:B------:R-:W1:Y:S01]  /*0020*/  S2UR UR4, SR_CTAID.X ;  /* 0x00000000000479c3 */ /* 0x000e620000002500 */
[----:B------:R-:W2:Y:S01]  /*0030*/  LDCU UR5, c[0x0][0x3a8] ;  /* 0x00007500ff0577ac */ /* 0x000ea20008000800 */
[----:B0-----:R-:W-:-:S06]  /*0040*/  VIADD R1, R1, 0xffffffd0 ;  /* 0xffffffd001017836 */ /* 0x001fcc0000000000 */
[----:B------:R-:W1:Y:S02]  /*0050*/  LDC R7, c[0x0][0x360] ;  /* 0x0000d800ff077b82 */ /* 0x000e640000000800 */
[----:B-1----:R-:W-:-:S05]  /*0060*/  IMAD R7, R7, UR4, R0 ;  /* 0x0000000407077c24 */ /* 0x002fca000f8e0200 */
[----:B--2---:R-:W-:-:S13]  /*0070*/  ISETP.GE.AND P0, PT, R7, UR5, PT ;  /* 0x0000000507007c0c */ /* 0x004fda000bf06270 */
[----:B------:R-:W-:Y:S05]  /*0080*/  @P0 EXIT ;  /* 0x000000000000094d */ /* 0x000fea0003800000 */
[----:B------:R-:W0:Y:S01]  /*0090*/  LDC.64 R4, c[0x0][0x380] ;  /* 0x0000e000ff047b82 */ /* 0x000e220000000a00 */
[----:B------:R-:W-:Y:S01]  /*00a0*/  ISETP.NE.AND P0, PT, R7, RZ, PT ;  /* 0x000000ff0700720c */ /* 0x000fe20003f05270 */
[----:B------:R-:W1:Y:S01]  /*00b0*/  LDCU.64 UR40, c[0x0][0x358] ;  /* 0x00006b00ff2877ac */ /* 0x000e620008000a00 */
[----:B------:R-:W-:Y:S01]  /*00c0*/  BSSY.RECONVERGENT B0, `(.L_x_0) ;  /* 0x0000260000007945 */ /* 0x000fe20003800200 */
[----:B------:R-:W-:Y:S02]  /*00d0*/  SHF.R.S32.HI R0, RZ, 0x1f, R7 ;  /* 0x0000001fff007819 */ /* 0x000fe40000011407 */
[----:B0-----:R-:W-:Y:S02]  /*00e0*/  LOP3.LUT R4, R4, 0xaad26b49, RZ, 0x3c, !PT ;  /* 0xaad26b4904047812 */ /* 0x001fe400078e3cff */
[----:B------:R-:W-:-:S03]  /*00f0*/  LOP3.LUT R5, R5, 0xf7dcefdd, RZ, 0x3c, !PT ;  /* 0xf7dcefdd05057812 */ /* 0x000fc600078e3cff */
[----:B------:R-:W-:Y:S02]  /*0100*/  IMAD R4, R4, 0x4182bed5, RZ ;  /* 0x4182bed504047824 */ /* 0x000fe400078e02ff */
[----:B------:R-:W-:Y:S02]  /*0110*/  IMAD R3, R5, -0x658354e5, RZ ;  /* 0x9a7cab1b05037824 */ /* 0x000fe400078e02ff */
[C---:B------:R-:W-:Y:S01]  /*0120*/  VIADD R23, R4.reuse, 0x75bcd15 ;  /* 0x075bcd1504177836 */ /* 0x040fe20000000000 */
[C---:B------:R-:W-:Y:S01]  /*0130*/  LOP3.LUT R18, R4.reuse, 0x159a55e5, RZ, 0x3c, !PT ;  /* 0x159a55e504127812 */ /* 0x040fe200078e3cff */
[C---:B------:R-:W-:Y:S01]  /*0140*/  VIADD R19, R3.reuse, 0x1f123bb5 ;  /* 0x1f123bb503137836 */ /* 0x040fe20000000000 */
[C---:B------:R-:W-:Y:S01]  /*0150*/  IADD3 R22, PT, PT, R4.reuse, 0x64f0c9, R3 ;  /* 0x0064f0c904167810 */ /* 0x040fe20007ffe003 */
[----:B------:R-:W-:Y:S01]  /*0160*/  VIADD R17, R4, 0x583f19 ;  /* 0x00583f1904117836 */ /* 0x000fe20000000000 */
[----:B------:R-:W-:Y:S02]  /*0170*/  LOP3.LUT R16, R3, 0x5491333, RZ, 0x3c, !PT ;  /* 0x0549133303107812 */ /* 0x000fe400078e3cff */
[----:B------:R0:W-:Y:S04]  /*0180*/  STL.64 [R1+0x8], R18 ;  /* 0x0000081201007387 */ /* 0x0001e80000100a00 */
[----:B------:R0:W-:Y:S04]  /*0190*/  STL.64 [R1], R22 ;  /* 0x0000001601007387 */ /* 0x0001e80000100a00 */
[----:B------:R0:W-:Y:S01]  /*01a0*/  STL.64 [R1+0x10], R16 ;  /* 0x0000101001007387 */ /* 0x0001e20000100a00 */
[----:B-1----:R-:W-:Y:S05]  /*01b0*/  @!P0 BRA `(.L_x_1) ;  /* 0x0000002400408947 */ /* 0x002fea0003800000 */
[----:B------:R-:W-:Y:S02]  /*01c0*/  IMAD.MOV.U32 R6, RZ, RZ, RZ ;  /* 0x000000ffff067224 */ /* 0x000fe400078e00ff */
[----:B------:R-:W-:Y:S02]  /*01d0*/  IMAD.MOV.U32 R8, RZ, RZ, R7 ;  /* 0x000000ffff087224 */ /* 0x000fe400078e0007 */
[----:B------:R-:W-:-:S07]  /*01e0*/  IMAD.MOV.U32 R9, RZ, RZ, R0 ;  /* 0x000000ffff097224 */ /* 0x000fce00078e0000 */
.L_x_10:
[----:B------:R-:W-:Y:S01]  /*01f0*/  LOP3.LUT R21, R8, 0x3, RZ, 0xc0, !PT ;  /* 0x0000000308157812 */ /* 0x000fe200078ec0ff */
[----:B------:R-:W-:Y:S03]  /*0200*/  BSSY.RECONVERGENT B1, `(.L_x_2) ;  /* 0x0000245000017945 */ /* 0x000fe60003800200 */
[----:B------:R-:W-:-:S04]  /*0210*/  ISETP.NE.U32.AND P0, PT, R21, RZ, PT ;  /* 0x000000ff1500720c */ /* 0x000fc80003f05070 */
[----:B------:R-:W-:-:S13]  /*0220*/  ISETP.NE.AND.EX P0, PT, RZ, RZ, PT, P0 ;  /* 0x000000ffff00720c */ /* 0x000fda0003f05300 */
[----:B-123--:R-:W-:Y:S05]  /*0230*/  @!P0 BRA `(.L_x_3) ;  /* 0x0000002400048947 */ /* 0x00efea0003800000 */
[----:B------:R-:W1:Y:S01]  /*0240*/  LDC.64 R2, c[0x4][RZ] ;  /* 0x01000000ff027b82 */ /* 0x000e620000000a00 */
[----:B------:R-:W-:Y:S01]  /*0250*/  IMAD.MOV.U32 R12, RZ, RZ, RZ ;  /* 0x000000ffff0c7224 */ /* 0x000fe200078e00ff */
[----:B0-----:R-:W-:Y:S02]  /*0260*/  CS2R R16, SRZ ;  /* 0x0000000000107805 */ /* 0x001fe4000001ff00 */
[----:B------:R-:W-:Y:S01]  /*0270*/  CS2R R18, SRZ ;  /* 0x0000000000127805 */ /* 0x000fe2000001ff00 */
[----:B------:R-:W-:Y:S02]  /*0280*/  IMAD.MOV.U32 R23, RZ, RZ, RZ ;  /* 0x000000ffff177224 */ /* 0x000fe400078e00ff */
[----:B-1----:R-:W-:-:S07]  /*0290*/  IMAD.WIDE.U32 R2, R6, 0xc80, R2 ;  /* 0x00000c8006027825 */ /* 0x002fce00078e0002 */
.L_x_5:
[----:B------:R-:W-:-:S06]  /*02a0*/  IMAD R13, R12, 0x4, R1 ;  /* 0x000000040c0d7824 */ /* 0x000fcc00078e0201 */
[----:B------:R-:W5:Y:S01]  /*02b0*/  LDL R13, [R13+0x4] ;  /* 0x000004000d0d7983 */ /* 0x000f620000100800 */
[----:B------:R-:W-:Y:S01]  /*02c0*/  IMAD.SHL.U32 R14, R12, 0x20, RZ ;  /* 0x000000200c0e7824 */ /* 0x000fe200078e00ff */
[----:B------:R-:W-:-:S06]  /*02d0*/  UMOV UR4, URZ ;  /* 0x000000ff00047c82 */ /* 0x000fcc0008000000 */
.L_x_4:
[----:B-----5:R-:W-:Y:S01]  /*02e0*/  SHF.R.U32.HI R24, RZ, UR4, R13 ;  /* 0x00000004ff187c19 */ /* 0x020fe2000801160d */
[----:B------:R-:W-:-:S03]  /*02f0*/  VIADD R10, R14, UR4 ;  /* 0x000000040e0a7c36 */ /* 0x000fc60008000000 */
[----:B------:R-:W-:-:S04]  /*0300*/  LOP3.LUT R11, R24, 0x1, RZ, 0xc0, !PT ;  /* 0x00000001180b7812 */ /* 0x000fc800078ec0ff */
[----:B------:R-:W-:Y:S01]  /*0310*/  ISETP.NE.U32.AND P0, PT, R11, 0x1, PT ;  /* 0x000000010b00780c */ /* 0x000fe20003f05070 */
[----:B------:R-:W-:-:S03]  /*0320*/  IMAD R11, R10, 0x5, RZ ;  /* 0x000000050a0b7824 */ /* 0x000fc600078e02ff */
[----:B------:R-:W-:Y:S01]  /*0330*/  R2P PR, R24, 0x7e ;  /* 0x0000007e18007804 */ /* 0x000fe20000000000 */
[----:B------:R-:W-:-:S08]  /*0340*/  IMAD.WIDE.U32 R10, R11, 0x4, R2 ;  /* 0x000000040b0a7825 */ /* 0x000fd000078e0002 */
[----:B------:R-:W2:Y:S04]  /*0350*/  @!P0 LDG.E R20, desc[UR40][R10.64+0x10] ;  /* 0x000010280a148981 */ /* 0x000ea8000c1e1900 */
[----:B------:R-:W3:Y:S04]  /*0360*/  @P1 LDG.E R22, desc[UR40][R10.64+0x24] ;  /* 0x000024280a161981 */ /* 0x000ee8000c1e1900 */
[----:B------:R-:W4:Y:S04]  /*0370*/  @P2 LDG.E R26, desc[UR40][R10.64+0x38] ;  /* 0x000038280a1a2981 */ /* 0x000f28000c1e1900 */
[----:B------:R-:W4:Y:S04]  /*0380*/  @P3 LDG.E R28, desc[UR40][R10.64+0x4c] ;  /* 0x00004c280a1c3981 */ /* 0x000f28000c1e1900 */
[----:B------:R-:W4:Y:S04]  /*0390*/  @!P0 LDG.E R15, desc[UR40][R10.64+0x4] ;  /* 0x000004280a0f8981 */ /* 0x000f28000c1e1900 */
[----:B------:R-:W4:Y:S01]  /*03a0*/  @P1 LDG.E R25, desc[UR40][R10.64+0x20] ;  /* 0x000020280a191981 */ /* 0x000f22000c1e1900 */
[----:B--2---:R-:W-:-:S03]  /*03b0*/  @!P0 LOP3.LUT R17, R17, R20, RZ, 0x3c, !PT ;  /* 0x0000001411118212 */ /* 0x004fc600078e3cff */
[----:B------:R-:W2:Y:S01]  /*03c0*/  @!P0 LDG.E R20, desc[UR40][R10.64] ;  /* 0x000000280a148981 */ /* 0x000ea2000c1e1900 */
[----:B---3--:R-:W-:-:S03]  /*03d0*/  @P1 LOP3.LUT R17, R17, R22, RZ, 0x3c, !PT ;  /* 0x0000001611111212 */ /* 0x008fc600078e3cff */
[----:B------:R-:W3:Y:S01]  /*03e0*/  @P4 LDG.E R22, desc[UR40][R10.64+0x60] ;  /* 0x000060280a164981 */ /* 0x000ee2000c1e1900 */
[----:B----4-:R-:W-:-:S03]  /*03f0*/  @P2 LOP3.LUT R17, R17, R26, RZ, 0x3c, !PT ;  /* 0x0000001a11112212 */ /* 0x010fc600078e3cff */
[----:B------:R-:W4:Y:S01]  /*0400*/  @P5 LDG.E R26, desc[UR40][R10.64+0x74] ;  /* 0x000074280a1a5981 */ /* 0x000f22000c1e1900 */
[----:B------:R-:W-:Y:S02]  /*0410*/  @P3 LOP3.LUT R17, R17, R28, RZ, 0x3c, !PT ;  /* 0x0000001c11113212 */ /* 0x000fe400078e3cff */
[----:B------:R-:W-:Y:S02]  /*0420*/  @!P0 LOP3.LUT R18, R18, R15, RZ, 0x3c, !PT ;  /* 0x0000000f12128212 */ /* 0x000fe400078e3cff */
[----:B------:R-:W4:Y:S01]  /*0430*/  @!P0 LDG.E R15, desc[UR40][R10.64+0xc] ;  /* 0x00000c280a0f8981 */ /* 0x000f22000c1e1900 */
[----:B--2---:R-:W-:-:S03]  /*0440*/  @!P0 LOP3.LUT R23, R23, R20, RZ, 0x3c, !PT ;  /* 0x0000001417178212 */ /* 0x004fc600078e3cff */
[----:B------:R-:W2:Y:S01]  /*0450*/  @!P0 LDG.E R20, desc[UR40][R10.64+0x8] ;  /* 0x000008280a148981 */ /* 0x000ea2000c1e1900 */
[----:B---3--:R-:W-:-:S03]  /*0460*/  @P4 LOP3.LUT R17, R17, R22, RZ, 0x3c, !PT ;  /* 0x0000001611114212 */ /* 0x008fc600078e3cff */
[----:B------:R-:W3:Y:S01]  /*0470*/  @P1 LDG.E R22, desc[UR40][R10.64+0x14] ;  /* 0x000014280a161981 */ /* 0x000ee2000c1e1900 */
[----:B----4-:R-:W-:-:S03]  /*0480*/  @!P0 LOP3.LUT R16, R16, R15, RZ, 0x3c, !PT ;  /* 0x0000000f10108212 */ /* 0x010fc600078e3cff */
[----:B------:R-:W4:Y:S01]  /*0490*/  @P1 LDG.E R15, desc[UR40][R10.64+0x18] ;  /* 0x000018280a0f1981 */ /* 0x000f22000c1e1900 */
[----:B--2---:R-:W-:-:S03]  /*04a0*/  @!P0 LOP3.LUT R19, R19, R20, RZ, 0x3c, !PT ;  /* 0x0000001413138212 */ /* 0x004fc600078e3cff */
[----:B------:R-:W2:Y:S01]  /*04b0*/  @P1 LDG.E R20, desc[UR40][R10.64+0x1c] ;  /* 0x00001c280a141981 */ /* 0x000ea2000c1e1900 */
[----:B---3--:R-:W-:-:S03]  /*04c0*/  @P1 LOP3.LUT R23, R23, R22, RZ, 0x3c, !PT ;  /* 0x0000001617171212 */ /* 0x008fc600078e3cff */
[----:B------:R-:W3:Y:S01]  /*04d0*/  @P2 LDG.E R22, desc[UR40][R10.64+0x28] ;  /* 0x000028280a162981 */ /* 0x000ee2000c1e1900 */
[----:B------:R-:W-:-:S03]  /*04e0*/  @P1 LOP3.LUT R16, R16, R25, RZ, 0x3c, !PT ;  /* 0x0000001910101212 */ /* 0x000fc600078e3cff */
[----:B------:R-:W3:Y:S01]  /*04f0*/  @P2 LDG.E R25, desc[UR40][R10.64+0x34] ;  /* 0x000034280a192981 */ /* 0x000ee2000c1e1900 */
[----:B----4-:R-:W-:-:S03]  /*0500*/  @P1 LOP3.LUT R18, R18, R15, RZ, 0x3c, !PT ;  /* 0x0000000f12121212 */ /* 0x010fc600078e3cff */
[----:B------:R-:W4:Y:S01]  /*0510*/  @P2 LDG.E R15, desc[UR40][R10.64+0x2c] ;  /* 0x00002c280a0f2981 */ /* 0x000f22000c1e1900 */
[----:B--2---:R-:W-:-:S03]  /*0520*/  @P1 LOP3.LUT R19, R19, R20, RZ, 0x3c, !PT ;  /* 0x0000001413131212 */ /* 0x004fc600078e3cff */
        /* <DEDUP_REMOVED lines=27> */
[----:B------:R-:W-:Y:S02]  /*06e0*/  LOP3.LUT P0, RZ, R24, 0x80, RZ, 0xc0, !PT ;  /* 0x0000008018ff7812 */ /* 0x000fe4000780c0ff */
[----:B------:R-:W-:Y:S02]  /*06f0*/  @P5 LOP3.LUT R16, R16, R25, RZ, 0x3c, !PT ;  /* 0x0000001910105212 */ /* 0x000fe400078e3cff */
        /* <DEDUP_REMOVED lines=17> */
[----:B------:R-:W-:Y:S02]  /*0810*/  @P6 LOP3.LUT R17, R17, R26, RZ, 0x3c, !PT ;  /* 0x0000001a11116212 */ /* 0x000fe400078e3cff */
[----:B------:R-:W-:Y:S02]  /*0820*/  @P0 LOP3.LUT R16, R16, R25, RZ, 0x3c, !PT ;  /* 0x0000001910100212 */ /* 0x000fe400078e3cff */
[----:B----4-:R-:W-:Y:S02]  /*0830*/  @P0 LOP3.LUT R18, R18, R15, RZ, 0x3c, !PT ;  /* 0x0000000f12120212 */ /* 0x010fe400078e3cff */
[----:B--2---:R-:W-:Y:S02]  /*0840*/  @P0 LOP3.LUT R19, R19, R20, RZ, 0x3c, !PT ;  /* 0x0000001413130212 */ /* 0x004fe400078e3cff */
[----:B---3--:R-:W-:Y:S02]  /*0850*/  @P0 LOP3.LUT R17, R17, R22, RZ, 0x3c, !PT ;  /* 0x0000001611110212 */ /* 0x008fe400078e3cff */
[----:B------:R-:W-:-:S13]  /*0860*/  R2P PR, R24.B1, 0x7f ;  /* 0x0000007f18007804 */ /* 0x000fda0000001000 */
[----:B------:R-:W2:Y:S04]  /*0870*/  @P0 LDG.E R20, desc[UR40][R10.64+0xa0] ;  /* 0x0000a0280a140981 */ /* 0x000ea8000c1e1900 */
[----:B------:R-:W3:Y:S04]  /*0880*/  @P0 LDG.E R15, desc[UR40][R10.64+0xa4] ;  /* 0x0000a4280a0f0981 */ /* 0x000ee8000c1e1900 */
[----:B------:R-:W4:Y:S04]  /*0890*/  @P0 LDG.E R25, desc[UR40][R10.64+0xac] ;  /* 0x0000ac280a190981 */ /* 0x000f28000c1e1900 */
[----:B------:R-:W4:Y:S01]  /*08a0*/  @P0 LDG.E R22, desc[UR40][R10.64+0xb0] ;  /* 0x0000b0280a160981 */ /* 0x000f22000c1e1900 */
[----:B--2---:R-:W-:-:S03]  /*08b0*/  @P0 LOP3.LUT R23, R23, R20, RZ, 0x3c, !PT ;  /* 0x0000001417170212 */ /* 0x004fc600078e3cff */
[----:B------:R-:W2:Y:S01]  /*08c0*/  @P0 LDG.E R20, desc[UR40][R10.64+0xa8] ;  /* 0x0000a8280a140981 */ /* 0x000ea2000c1e1900 */
[----:B---3--:R-:W-:-:S03]  /*08d0*/  @P0 LOP3.LUT R18, R18, R15, RZ, 0x3c, !PT ;  /* 0x0000000f12120212 */ /* 0x008fc600078e3cff */
[----:B------:R-:W3:Y:S01]  /*08e0*/  @P1 LDG.E R15, desc[UR40][R10.64+0xb8] ;  /* 0x0000b8280a0f1981 */ /* 0x000ee2000c1e1900 */
[----:B----4-:R-:W-:-:S03]  /*08f0*/  @P0 LOP3.LUT R16, R16, R25, RZ, 0x3c, !PT ;  /* 0x0000001910100212 */ /* 0x010fc600078e3cff */
[----:B------:R-:W4:Y:S01]  /*0900*/  @P1 LDG.E R25, desc[UR40][R10.64+0xc0] ;  /* 0x0000c0280a191981 */ /* 0x000f22000c1e1900 */
[----:B------:R-:W-:-:S03]  /*0910*/  @P0 LOP3.LUT R17, R17, R22, RZ, 0x3c, !PT ;  /* 0x0000001611110212 */ /* 0x000fc600078e3cff */
[----:B------:R-:W4:Y:S01]  /*0920*/  @P1 LDG.E R22, desc[UR40][R10.64+0xbc] ;  /* 0x0000bc280a161981 */ /* 0x000f22000c1e1900 */
[----:B--2---:R-:W-:-:S03]  /*0930*/  @P0 LOP3.LUT R19, R19, R20, RZ, 0x3c, !PT ;  /* 0x0000001413130212 */ /* 0x004fc600078e3cff */
[----:B------:R-:W2:Y:S01]  /*0940*/  @P1 LDG.E R20, desc[UR40][R10.64+0xb4] ;  /* 0x0000b4280a141981 */ /* 0x000ea2000c1e1900 */
[----:B------:R-:W-:Y:S02]  /*0950*/  LOP3.LUT P0, RZ, R24, 0x8000, RZ, 0xc0, !PT ;  /* 0x0000800018ff7812 */ /* 0x000fe4000780c0ff */
[----:B---3--:R-:W-:Y:S01]  /*0960*/  @P1 LOP3.LUT R18, R18, R15, RZ, 0x3c, !PT ;  /* 0x0000000f12121212 */ /* 0x008fe200078e3cff */
[----:B------:R-:W3:Y:S01]  /*0970*/  @P2 LDG.E R24, desc[UR40][R10.64+0xd0] ;  /* 0x0000d0280a182981 */ /* 0x000ee2000c1e1900 */
[----:B----4-:R-:W-:-:S03]  /*0980*/  @P1 LOP3.LUT R16, R16, R25, RZ, 0x3c, !PT ;  /* 0x0000001910101212 */ /* 0x010fc600078e3cff */
[----:B------:R-:W4:Y:S01]  /*0990*/  @P2 LDG.E R15, desc[UR40][R10.64+0xcc] ;  /* 0x0000cc280a0f2981 */ /* 0x000f22000c1e1900 */
[----:B------:R-:W-:-:S03]  /*09a0*/  @P1 LOP3.LUT R19, R19, R22, RZ, 0x3c, !PT ;  /* 0x0000001613131212 */ /* 0x000fc600078e3cff */
[----:B------:R-:W4:Y:S04]  /*09b0*/  @P2 LDG.E R22, desc[UR40][R10.64+0xc8] ;  /* 0x0000c8280a162981 */ /* 0x000f28000c1e1900 */
        /* <DEDUP_REMOVED lines=10> */
[----:B------:R-:W-:-:S03]  /*0a60*/  @P2 LOP3.LUT R16, R16, R25, RZ, 0x3c, !PT ;  /* 0x0000001910102212 */ /* 0x000fc600078e3cff */
        /* <DEDUP_REMOVED lines=38> */
[----:B------:R-:W3:Y:S01]  /*0cd0*/  @P0 LDG.E R22, desc[UR40][R10.64+0x12c] ;  /* 0x00012c280a160981 */ /* 0x000ee2000c1e1900 */
[----:B------:R-:W-:-:S03]  /*0ce0*/  @P6 LOP3.LUT R16, R16, R25, RZ, 0x3c, !PT ;  /* 0x0000001910106212 */ /* 0x000fc600078e3cff */
[----:B------:R-:W3:Y:S01]  /*0cf0*/  @P0 LDG.E R25, desc[UR40][R10.64+0x138] ;  /* 0x000138280a190981 */ /* 0x000ee2000c1e1900 */
[----:B--2---:R-:W-:-:S03]  /*0d00*/  @P5 LOP3.LUT R17, R17, R20, RZ, 0x3c, !PT ;  /* 0x0000001411115212 */ /* 0x004fc600078e3cff */
[----:B------:R-:W2:Y:S01]  /*0d10*/  @P6 LDG.E R20, desc[UR40][R10.64+0x128] ;  /* 0x000128280a146981 */ /* 0x000ea2000c1e1900 */
[----:B------:R-:W-:-:S04]  /*0d20*/  UIADD3 UR4, UPT, UPT, UR4, 0x10, URZ ;  /* 0x0000001004047890 */ /* 0x000fc8000fffe0ff */
[----:B------:R-:W-:Y:S01]  /*0d30*/  UISETP.NE.AND UP0, UPT, UR4, 0x20, UPT ;  /* 0x000000200400788c */ /* 0x000fe2000bf05270 */
[----:B----4-:R-:W-:Y:S02]  /*0d40*/  @P0 LOP3.LUT R18, R18, R15, RZ, 0x3c, !PT ;  /* 0x0000000f12120212 */ /* 0x010fe400078e3cff */
[----:B---3--:R-:W-:Y:S02]  /*0d50*/  @P0 LOP3.LUT R19, R19, R24, RZ, 0x3c, !PT ;  /* 0x0000001813130212 */ /* 0x008fe400078e3cff */
[----:B------:R-:W-:Y:S02]  /*0d60*/  @P0 LOP3.LUT R23, R23, R22, RZ, 0x3c, !PT ;  /* 0x0000001617170212 */ /* 0x000fe400078e3cff */
[----:B------:R-:W-:Y:S02]  /*0d70*/  @P0 LOP3.LUT R16, R16, R25, RZ, 0x3c, !PT ;  /* 0x0000001910100212 */ /* 0x000fe400078e3cff */
[----:B--2---:R-:W-:-:S04]  /*0d80*/  @P6 LOP3.LUT R17, R17, R20, RZ, 0x3c, !PT ;  /* 0x0000001411116212 */ /* 0x004fc800078e3cff */
[----:B------:R-:W-:Y:S01]  /*0d90*/  @P0 LOP3.LUT R17, R17, R26, RZ, 0x3c, !PT ;  /* 0x0000001a11110212 */ /* 0x000fe200078e3cff */
[----:B------:R-:W-:Y:S06]  /*0da0*/  BRA.U UP0, `(.L_x_4) ;  /* 0xfffffff5004c7547 */ /* 0x000fec000b83ffff */
[----:B------:R-:W-:-:S05]  /*0db0*/  VIADD R12, R12, 0x1 ;  /* 0x000000010c0c7836 */ /* 0x000fca0000000000 */
[----:B------:R-:W-:-:S13]  /*0dc0*/  ISETP.NE.AND P0, PT, R12, 0x5, PT ;  /* 0x000000050c00780c */ /* 0x000fda0003f05270 */
[----:B------:R-:W-:Y:S05]  /*0dd0*/  @P0 BRA `(.L_x_5) ;  /* 0xfffffff400300947 */ /* 0x000fea000383ffff */
[----:B------:R1:W-:Y:S01]  /*0de0*/  STL [R1+0x4], R23 ;  /* 0x0000041701007387 */ /* 0x0003e20000100800 */
[----:B------:R-:W-:-:S03]  /*0df0*/  ISETP.NE.U32.AND P0, PT, R21, 0x1, PT ;  /* 0x000000011500780c */ /* 0x000fc60003f05070 */
[----:B------:R1:W-:Y:S01]  /*0e00*/  STL.64 [R1+0x8], R18 ;  /* 0x0000081201007387 */ /* 0x0003e20000100a00 */
[----:B------:R-:W-:-:S03]  /*0e10*/  ISETP.NE.AND.EX P0, PT, RZ, RZ, PT, P0 ;  /* 0x000000ffff00720c */ /* 0x000fc60003f05300 */
[----:B------:R1:W-:Y:S10]  /*0e20*/  STL.64 [R1+0x10], R16 ;  /* 0x0000101001007387 */ /* 0x0003f40000100a00 */
[----:B------:R-:W-:Y:S05]  /*0e30*/  @!P0 BRA `(.L_x_3) ;  /* 0x0000001800048947 */ /* 0x000fea0003800000 */
[----:B------:R-:W-:Y:S01]  /*0e40*/  UMOV UR4, URZ ;  /* 0x000000ff00047c82 */ /* 0x000fe20008000000 */
[----:B------:R-:W-:Y:S01]  /*0e50*/  UMOV UR5, URZ ;  /* 0x000000ff00057c82 */ /* 0x000fe20008000000 */
[----:B------:R-:W-:Y:S02]  /*0e60*/  IMAD.MOV.U32 R12, RZ, RZ, RZ ;  /* 0x000000ffff0c7224 */ /* 0x000fe400078e00ff */
[----:B-1----:R-:W-:Y:S02]  /*0e70*/  IMAD.MOV.U32 R23, RZ, RZ, RZ ;  /* 0x000000ffff177224 */ /* 0x002fe400078e00ff */
[----:B------:R-:W-:Y:S02]  /*0e80*/  IMAD.U32 R17, RZ, RZ, UR4 ;  /* 0x00000004ff117e24 */ /* 0x000fe4000f8e00ff */
[----:B------:R-:W-:Y:S02]  /*0e90*/  IMAD.U32 R16, RZ, RZ, UR5 ;  /* 0x00000005ff107e24 */ /* 0x000fe4000f8e00ff */
[----:B------:R-:W-:-:S02]  /*0ea0*/  IMAD.U32 R19, RZ, RZ, UR4 ;  /* 0x00000004ff137e24 */ /* 0x000fc4000f8e00ff */
[----:B------:R-:W-:-:S07]  /*0eb0*/  IMAD.U32 R18, RZ, RZ, UR5 ;  /* 0x00000005ff127e24 */ /* 0x000fce000f8e00ff */
.L_x_7:
[----:B------:R-:W-:-:S06]  /*0ec0*/  IMAD R13, R12, 0x4, R1 ;  /* 0x000000040c0d7824 */ /* 0x000fcc00078e0201 */
[----:B------:R-:W5:Y:S01]  /*0ed0*/  LDL R13, [R13+0x4] ;  /* 0x000004000d0d7983 */ /* 0x000f620000100800 */
[----:B------:R-:W-:Y:S01]  /*0ee0*/  IMAD.SHL.U32 R14, R12, 0x20, RZ ;  /* 0x000000200c0e7824 */ /* 0x000fe200078e00ff */
[----:B------:R-:W-:-:S06]  /*0ef0*/  UMOV UR4, URZ ;  /* 0x000000ff00047c82 */ /* 0x000fcc0008000000 */
.L_x_6:
        /* <DEDUP_REMOVED lines=181> */
[----:B------:R-:W-:Y:S05]  /*1a50*/  @P0 BRA `(.L_x_3) ;  /* 0x0000000800fc0947 */ /* 0x000fea0003800000 */
[----:B------:R-:W-:Y:S01]  /*1a60*/  UMOV UR4, URZ ;  /* 0x000000ff00047c82 */ /* 0x000fe20008000000 */
[----:B------:R-:W-:Y:S01]  /*1a70*/  UMOV UR5, URZ ;  /* 0x000000ff00057c82 */ /* 0x000fe20008000000 */
[----:B------:R-:W-:Y:S02]  /*1a80*/  IMAD.MOV.U32 R12, RZ, RZ, RZ ;  /* 0x000000ffff0c7224 */ /* 0x000fe400078e00ff */
[----:B--2---:R-:W-:Y:S02]  /*1a90*/  IMAD.MOV.U32 R23, RZ, RZ, RZ ;  /* 0x000000ffff177224 */ /* 0x004fe400078e00ff */
[----:B------:R-:W-:Y:S02]  /*1aa0*/  IMAD.U32 R17, RZ, RZ, UR4 ;  /* 0x00000004ff117e24 */ /* 0x000fe4000f8e00ff */
[----:B------:R-:W-:Y:S02]  /*1ab0*/  IMAD.U32 R16, RZ, RZ, UR5 ;  /* 0x00000005ff107e24 */ /* 0x000fe4000f8e00ff */
[----:B------:R-:W-:-:S02]  /*1ac0*/  IMAD.U32 R19, RZ, RZ, UR4 ;  /* 0x00000004ff137e24 */ /* 0x000fc4000f8e00ff */
[----:B------:R-:W-:-:S07]  /*1ad0*/  IMAD.U32 R18, RZ, RZ, UR5 ;  /* 0x00000005ff127e24 */ /* 0x000fce000f8e00ff */
.L_x_9:
[----:B------:R-:W-:-:S06]  /*1ae0*/  IMAD R13, R12, 0x4, R1 ;  /* 0x000000040c0d7824 */ /* 0x000fcc00078e0201 */
[----:B------:R-:W5:Y:S01]  /*1af0*/  LDL R13, [R13+0x4] ;  /* 0x000004000d0d7983 */ /* 0x000f620000100800 */
[----:B------:R-:W-:Y:S01]  /*1b00*/  IMAD.SHL.U32 R14, R12, 0x20, RZ ;  /* 0x000000200c0e7824 */ /* 0x000fe200078e00ff */
[----:B------:R-:W-:-:S06]  /*1b10*/  UMOV UR4, URZ ;  /* 0x000000ff00047c82 */ /* 0x000fcc0008000000 */
.L_x_8:
        /* <DEDUP_REMOVED lines=8> */
[----:B------:R-:W3:Y:S04]  /*1ba0*/  @!P0 LDG.E R20, desc[UR40][R10.64] ;  /* 0x000000280a148981 */ /* 0x000ee8000c1e1900 */
[----:B------:R-:W4:Y:S04]  /*1bb0*/  @P1 LDG.E R24, desc[UR40][R10.64+0x24] ;  /* 0x000024280a181981 */ /* 0x000f28000c1e1900 */
[----:B------:R-:W4:Y:S04]  /*1bc0*/  @P2 LDG.E R26, desc[UR40][R10.64+0x38] ;  /* 0x000038280a1a2981 */ /* 0x000f28000c1e1900 */
[----:B------:R-:W4:Y:S04]  /*1bd0*/  @P3 LDG.E R28, desc[UR40][R10.64+0x4c] ;  /* 0x00004c280a1c3981 */ /* 0x000f28000c1e1900 */
[----:B------:R-:W4:Y:S04]  /*1be0*/  @!P0 LDG.E R15, desc[UR40][R10.64+0x4] ;  /* 0x000004280a0f8981 */ /* 0x000f28000c1e1900 */
[----:B------:R-:W4:Y:S04]  /*1bf0*/  @!P0 LDG.E R21, desc[UR40][R10.64+0xc] ;  /* 0x00000c280a158981 */ /* 0x000f28000c1e1900 */
[----:B------:R-:W4:Y:S01]  /*1c00*/  @P4 LDG.E R27, desc[UR40][R10.64+0x54] ;  /* 0x000054280a1b4981 */ /* 0x000f22000c1e1900 */
[----:B--2---:R-:W-:-:S03]  /*1c10*/  @!P0 LOP3.LUT R17, R17, R22, RZ, 0x3c, !PT ;  /* 0x0000001611118212 */ /* 0x004fc600078e3cff */
[----:B------:R-:W2:Y:S01]  /*1c20*/  @P4 LDG.E R22, desc[UR40][R10.64+0x60] ;  /* 0x000060280a164981 */ /* 0x000ea2000c1e1900 */
[----:B---3--:R-:W-:-:S03]  /*1c30*/  @!P0 LOP3.LUT R23, R23, R20, RZ, 0x3c, !PT ;  /* 0x0000001417178212 */ /* 0x008fc600078e3cff */
[----:B------:R-:W3:Y:S01]  /*1c40*/  @!P0 LDG.E R20, desc[UR40][R10.64+0x8] ;  /* 0x000008280a148981 */ /* 0x000ee2000c1e1900 */
[----:B----4-:R-:W-:-:S03]  /*1c50*/  @P1 LOP3.LUT R17, R17, R24, RZ, 0x3c, !PT ;  /* 0x0000001811111212 */ /* 0x010fc600078e3cff */
[----:B------:R-:W4:Y:S01]  /*1c60*/  @P5 LDG.E R24, desc[UR40][R10.64+0x74] ;  /* 0x000074280a185981 */ /* 0x000f22000c1e1900 */
[----:B------:R-:W-:-:S04]  /*1c70*/  @P2 LOP3.LUT R17, R17, R26, RZ, 0x3c, !PT ;  /* 0x0000001a11112212 */ /* 0x000fc800078e3cff */
[----:B------:R-:W-:Y:S02]  /*1c80*/  @P3 LOP3.LUT R17, R17, R28, RZ, 0x3c, !PT ;  /* 0x0000001c11113212 */ /* 0x000fe400078e3cff */
[----:B------:R-:W-:Y:S02]  /*1c90*/  @!P0 LOP3.LUT R18, R18, R15, RZ, 0x3c, !PT ;  /* 0x0000000f12128212 */ /* 0x000fe400078e3cff */
[----:B------:R-:W4:Y:S01]  /*1ca0*/  @P1 LDG.E R15, desc[UR40][R10.64+0x18] ;  /* 0x000018280a0f1981 */ /* 0x000f22000c1e1900 */
[----:B------:R-:W-:-:S03]  /*1cb0*/  @!P0 LOP3.LUT R16, R16, R21, RZ, 0x3c, !PT ;  /* 0x0000001510108212 */ /* 0x000fc600078e3cff */
[----:B------:R-:W4:Y:S01]  /*1cc0*/  @P1 LDG.E R21, desc[UR40][R10.64+0x20] ;  /* 0x000020280a151981 */ /* 0x000f22000c1e1900 */
[----:B--2---:R-:W-:-:S03]  /*1cd0*/  @P4 LOP3.LUT R17, R17, R22, RZ, 0x3c, !PT ;  /* 0x0000001611114212 */ /* 0x004fc600078e3cff */
[----:B------:R-:W2:Y:S01]  /*1ce0*/  @P1 LDG.E R22, desc[UR40][R10.64+0x1c] ;  /* 0x00001c280a161981 */ /* 0x000ea2000c1e1900 */
[----:B---3--:R-:W-:-:S03]  /*1cf0*/  @!P0 LOP3.LUT R19, R19, R20, RZ, 0x3c, !PT ;  /* 0x0000001413138212 */ /* 0x008fc600078e3cff */
        /* <DEDUP_REMOVED lines=31> */
[----:B------:R-:W-:Y:S02]  /*1ef0*/  @P4 LOP3.LUT R18, R18, R27, RZ, 0x3c, !PT ;  /* 0x0000001b12124212 */ /* 0x000fe400078e3cff */
[----:B------:R-:W-:Y:S01]  /*1f00*/  LOP3.LUT P0, RZ, R25, 0x80, RZ, 0xc0, !PT ;  /* 0x0000008019ff7812 */ /* 0x000fe2000780c0ff */
[----:B------:R-:W3:Y:S01]  /*1f10*/  @P6 LDG.E R27, desc[UR40][R10.64+0x84] ;  /* 0x000084280a1b6981 */ /* 0x000ee2000c1e1900 */
[----:B----4-:R-:W-:-:S03]  /*1f20*/  @P4 LOP3.LUT R16, R16, R15, RZ, 0x3c, !PT ;  /* 0x0000000f10104212 */ /* 0x010fc600078e3cff */
[----:B------:R-:W4:Y:S01]  /*1f30*/  @P5 LDG.E R15, desc[UR40][R10.64+0x70] ;  /* 0x000070280a0f5981 */ /* 0x000f22000c1e1900 */
[----:B------:R-:W-:-:S03]  /*1f40*/  @P5 LOP3.LUT R18, R18, R21, RZ, 0x3c, !PT ;  /* 0x0000001512125212 */ /* 0x000fc600078e3cff */
        /* <DEDUP_REMOVED lines=18> */
[----:B------:R-:W-:Y:S02]  /*2070*/  @P0 LOP3.LUT R16, R16, R21, RZ, 0x3c, !PT ;  /* 0x0000001510100212 */ /* 0x000fe400078e3cff */
[----:B--2---:R-:W-:Y:S02]  /*2080*/  @P0 LOP3.LUT R19, R19, R22, RZ, 0x3c, !PT ;  /* 0x0000001613130212 */ /* 0x004fe400078e3cff */
[----:B---3--:R-:W-:-:S02]  /*2090*/  @P0 LOP3.LUT R23, R23, R20, RZ, 0x3c, !PT ;  /* 0x0000001417170212 */ /* 0x008fc400078e3cff */
[----:B------:R-:W-:-:S13]  /*20a0*/  R2P PR, R25.B1, 0x7f ;  /* 0x0000007f19007804 */ /* 0x000fda0000001000 */
[----:B------:R-:W2:Y:S04]  /*20b0*/  @P0 LDG.E R20, desc[UR40][R10.64+0xa0] ;  /* 0x0000a0280a140981 */ /* 0x000ea8000c1e1900 */
[----:B------:R-:W3:Y:S04]  /*20c0*/  @P0 LDG.E R15, desc[UR40][R10.64+0xa4] ;  /* 0x0000a4280a0f0981 */ /* 0x000ee8000c1e1900 */
[----:B------:R-:W4:Y:S04]  /*20d0*/  @P0 LDG.E R22, desc[UR40][R10.64+0xa8] ;  /* 0x0000a8280a160981 */ /* 0x000f28000c1e1900 */
        /* <DEDUP_REMOVED lines=19> */
[----:B------:R-:W-:-:S03]  /*2210*/  LOP3.LUT P0, RZ, R25, 0x8000, RZ, 0xc0, !PT ;  /* 0x0000800019ff7812 */ /* 0x000fc6000780c0ff */
[----:B------:R-:W4:Y:S01]  /*2220*/  @P2 LDG.E R25, desc[UR40][R10.64+0xd4] ;  /* 0x0000d4280a192981 */ /* 0x000f22000c1e1900 */
[----:B------:R-:W-:Y:S02]  /*2230*/  @P1 LOP3.LUT R16, R16, R21, RZ, 0x3c, !PT ;  /* 0x0000001510101212 */ /* 0x000fe400078e3cff */
[----:B------:R-:W-:Y:S01]  /*2240*/  @P2 LOP3.LUT R19, R19, R24, RZ, 0x3c, !PT ;  /* 0x0000001813132212 */ /* 0x000fe200078e3cff */
        /* <DEDUP_REMOVED lines=8> */
[----:B------:R-:W-:Y:S02]  /*22d0*/  @P2 LOP3.LUT R17, R17, R26, RZ, 0x3c, !PT ;  /* 0x0000001a11112212 */ /* 0x000fe400078e3cff */
[----:B------:R-:W-:Y:S01]  /*22e0*/  @P2 LOP3.LUT R16, R16, R25, RZ, 0x3c, !PT ;  /* 0x0000001910102212 */ /* 0x000fe200078e3cff */
[----:B------:R-:W4:Y:S03]  /*22f0*/  @P4 LDG.E R26, desc[UR40][R10.64+0xf0] ;  /* 0x0000f0280a1a4981 */ /* 0x000f26000c1e1900 */
[----:B------:R-:W-:Y:S01]  /*2300*/  @P3 LOP3.LUT R16, R16, R21, RZ, 0x3c, !PT ;  /* 0x0000001510103212 */ /* 0x000fe200078e3cff */
[----:B------:R-:W4:Y:S01]  /*2310*/  @P5 LDG.E R25, desc[UR40][R10.64+0x108] ;  /* 0x000108280a195981 */ /* 0x000f22000c1e1900 */
[----:B------:R-:W-:-:S03]  /*2320*/  @P3 LOP3.LUT R17, R17, R24, RZ, 0x3c, !PT ;  /* 0x0000001811113212 */ /* 0x000fc600078e3cff */
        /* <DEDUP_REMOVED lines=31> */
[----:B----4-:R-:W-:Y:S01]  /*2520*/  @P5 LOP3.LUT R17, R17, R22, RZ, 0x3c, !PT ;  /* 0x0000001611115212 */ /* 0x010fe200078e3cff */
[----:B------:R-:W4:Y:S04]  /*2530*/  @P0 LDG.E R26, desc[UR40][R10.64+0x13c] ;  /* 0x00013c280a1a0981 */ /* 0x000f28000c1e1900 */
[----:B------:R-:W4:Y:S01]  /*2540*/  @P0 LDG.E R22, desc[UR40][R10.64+0x12c] ;  /* 0x00012c280a160981 */ /* 0x000f22000c1e1900 */
[----:B------:R-:W-:-:S04]  /*2550*/  UIADD3 UR4, UPT, UPT, UR4, 0x10, URZ ;  /* 0x0000001004047890 */ /* 0x000fc8000fffe0ff */
[----:B------:R-:W-:Y:S01]  /*2560*/  UISETP.NE.AND UP0, UPT, UR4, 0x20, UPT ;  /* 0x000000200400788c */ /* 0x000fe2000bf05270 */
[----:B------:R-:W-:Y:S02]  /*2570*/  @P0 LOP3.LUT R18, R18, R21, RZ, 0x3c, !PT ;  /* 0x0000001512120212 */ /* 0x000fe400078e3cff */
[----:B------:R-:W-:Y:S02]  /*2580*/  @P0 LOP3.LUT R19, R19, R24, RZ, 0x3c, !PT ;  /* 0x0000001813130212 */ /* 0x000fe400078e3cff */
[----:B--2---:R-:W-:Y:S02]  /*2590*/  @P6 LOP3.LUT R17, R17, R20, RZ, 0x3c, !PT ;  /* 0x0000001411116212 */ /* 0x004fe400078e3cff */
[----:B---3--:R-:W-:Y:S02]  /*25a0*/  @P6 LOP3.LUT R16, R16, R15, RZ, 0x3c, !PT ;  /* 0x0000000f10106212 */ /* 0x008fe400078e3cff */
[----:B----4-:R-:W-:Y:S02]  /*25b0*/  @P0 LOP3.LUT R17, R17, R26, RZ, 0x3c, !PT ;  /* 0x0000001a11110212 */ /* 0x010fe400078e3cff */
[----:B------:R-:W-:-:S02]  /*25c0*/  @P0 LOP3.LUT R16, R16, R25, RZ, 0x3c, !PT ;  /* 0x0000001910100212 */ /* 0x000fc400078e3cff */
[----:B------:R-:W-:Y:S01]  /*25d0*/  @P0 LOP3.LUT R23, R23, R22, RZ, 0x3c, !PT ;  /* 0x0000001617170212 */ /* 0x000fe200078e3cff */
[----:B------:R-:W-:Y:S06]  /*25e0*/  BRA.U UP0, `(.L_x_8) ;  /* 0xfffffff5004c7547 */ /* 0x000fec000b83ffff */
[----:B------:R-:W-:-:S05]  /*25f0*/  VIADD R12, R12, 0x1 ;  /* 0x000000010c0c7836 */ /* 0x000fca0000000000 */
[----:B------:R-:W-:-:S13]  /*2600*/  ISETP.NE.AND P0, PT, R12, 0x5, PT ;  /* 0x000000050c00780c */ /* 0x000fda0003f05270 */
[----:B------:R-:W-:Y:S05]  /*2610*/  @P0 BRA `(.L_x_9) ;  /* 0xfffffff400300947 */ /* 0x000fea000383ffff */
[----:B------:R3:W-:Y:S04]  /*2620*/  STL [R1+0x4], R23 ;  /* 0x0000041701007387 */ /* 0x0007e80000100800 */
[----:B------:R3:W-:Y:S04]  /*2630*/  STL.64 [R1+0x8], R18 ;  /* 0x0000081201007387 */ /* 0x0007e80000100a00 */
[----:B------:R3:W-:Y:S02]  /*2640*/  STL.64 [R1+0x10], R16 ;  /* 0x0000101001007387 */ /* 0x0007e40000100a00 */
.L_x_3:
[----:B------:R-:W-:Y:S05]  /*2650*/  BSYNC.RECONVERGENT B1 ;  /* 0x0000000000017941 */ /* 0x000fea0003800200 */
.L_x_2:
[----:B------:R-:W-:Y:S01]  /*2660*/  ISETP.GT.U32.AND P0, PT, R8, 0x3, PT ;  /* 0x000000030800780c */ /* 0x000fe20003f04070 */
[----:B------:R-:W-:Y:S01]  /*2670*/  VIADD R6, R6, 0x1 ;  /* 0x0000000106067836 */ /* 0x000fe20000000000 */
[--C-:B------:R-:W-:Y:S02]  /*2680*/  SHF.R.U64 R8, R8, 0x2, R9.reuse ;  /* 0x0000000208087819 */ /* 0x100fe40000001209 */
[----:B------:R-:W-:Y:S02]  /*2690*/  ISETP.GT.U32.AND.EX P0, PT, R9, RZ, PT, P0 ;  /* 0x000000ff0900720c */ /* 0x000fe40003f04100 */
[----:B------:R-:W-:-:S11]  /*26a0*/  SHF.R.U32.HI R9, RZ, 0x2, R9 ;  /* 0x00000002ff097819 */ /* 0x000fd60000011609 */
[----:B------:R-:W-:Y:S05]  /*26b0*/  @P0 BRA `(.L_x_10) ;  /* 0xffffffd800cc0947 */ /* 0x000fea000383ffff */
.L_x_1:
[----:B------:R-:W-:Y:S05]  /*26c0*/  BSYNC.RECONVERGENT B0 ;  /* 0x0000000000007941 */ /* 0x000fea0003800200 */
.L_x_0:
[----:B------:R-:W4:Y:S01]  /*26d0*/  LDCU.64 UR4, c[0x0][0x398] ;  /* 0x00007300ff0477ac */ /* 0x000f220008000a00 */
[C---:B------:R-:W-:Y:S01]  /*26e0*/  IMAD.SHL.U32 R36, R7.reuse, 0x8, RZ ;  /* 0x0000000807247824 */ /* 0x040fe200078e00ff */
[----:B------:R-:W-:Y:S01]  /*26f0*/  SHF.L.U64.HI R0, R7, 0x3, R0 ;  /* 0x0000000307007819 */ /* 0x000fe20000010200 */
[----:B------:R-:W1:Y:S03]  /*2700*/  LDCU.64 UR6, c[0x0][0x3a0] ;  /* 0x00007400ff0677ac */ /* 0x000e660008000a00 */
[C---:B----4-:R-:W-:Y:S01]  /*2710*/  IADD3 R38, P0, PT, R36.reuse, UR4, RZ ;  /* 0x0000000424267c10 */ /* 0x050fe2000ff1e0ff */
[----:B------:R-:W4:Y:S01]  /*2720*/  LDCU UR4, c[0x0][0x3ac] ;  /* 0x00007580ff0477ac */ /* 0x000f220008000800 */
[----:B-1----:R-:W-:Y:S02]  /*2730*/  IADD3 R36, P1, PT, R36, UR6, RZ ;  /* 0x0000000624247c10 */ /* 0x002fe4000ff3e0ff */
[----:B------:R-:W-:-:S02]  /*2740*/  IADD3.X R39, PT, PT, R0, UR5, RZ, P0, !PT ;  /* 0x0000000500277c10 */ /* 0x000fc400087fe4ff */
[----:B------:R-:W-:-:S03]  /*2750*/  IADD3.X R37, PT, PT, R0, UR7, RZ, P1, !PT ;  /* 0x0000000700257c10 */ /* 0x000fc60008ffe4ff */
[----:B------:R1:W5:Y:S04]  /*2760*/  LDG.E.64 R30, desc[UR40][R38.64] ;  /* 0x00000028261e7981 */ /* 0x000368000c1e1b00 */
[----:B------:R1:W5:Y:S01]  /*2770*/  LDG.E.64 R28, desc[UR40][R36.64] ;  /* 0x00000028241c7981 */ /* 0x000362000c1e1b00 */
[----:B----4-:R-:W-:-:S09]  /*2780*/  UISETP.GE.AND UP0, UPT, UR4, 0x1, UPT ;  /* 0x000000010400788c */ /* 0x010fd2000bf06270 */
[----:B-1----:R-:W-:Y:S05]  /*2790*/  BRA.U !UP0, `(.L_x_11) ;  /* 0x0000000d08247547 */ /* 0x002fea000b800000 */
[----:B------:R-:W1:Y:S01]  /*27a0*/  LDC.64 R26, c[0x0][0x388] ;  /* 0x0000e200ff1a7b82 */ /* 0x000e620000000a00 */
[----:B------:R-:W1:Y:S01]  /*27b0*/  LDCU.64 UR6, c[0x0][0x390] ;  /* 0x00007200ff0677ac */ /* 0x000e620008000a00 */
[----:B------:R-:W-:Y:S01]  /*27c0*/  IMAD R0, R5, -0x658354e5, R4 ;  /* 0x9a7cab1b05007824 */ /* 0x000fe200078e0204 */
[----:B------:R-:W-:-:S03]  /*27d0*/  UISETP.GE.U32.AND UP0, UPT, UR4, 0x4, UPT ;  /* 0x000000040400788c */ /* 0x000fc6000bf06070 */
[----:B------:R-:W-:Y:S01]  /*27e0*/  VIADD R24, R0, 0x64f0c9 ;  /* 0x0064f0c900187836 */ /* 0x000fe20000000000 */
[----:B------:R-:W4:Y:S01]  /*27f0*/  LDCU.64 UR36, c[0x0][0x388] ;  /* 0x00007100ff2477ac */ /* 0x000f220008000a00 */
[----:B------:R-:W-:Y:S01]  /*2800*/  ULOP3.LUT UR42, UR4, 0x3, URZ, 0xc0, !UPT ;  /* 0x00000003042a7892 */ /* 0x000fe2000f8ec0ff */
[----:B-1----:R-:W-:-:S03]  /*2810*/  DADD R26, -R26, UR6 ;  /* 0x000000061a1a7e29 */ /* 0x002fc60008000100 */
[----:B----4-:R-:W-:Y:S08]  /*2820*/  BRA.U !UP0, `(.L_x_12) ;  /* 0x0000000908447547 */ /* 0x010ff0000b800000 */
[----:B------:R-:W-:Y:S01]  /*2830*/  ULOP3.LUT UR4, UR4, 0x7ffffffc, URZ, 0xc0, !UPT ;  /* 0x7ffffffc04047892 */ /* 0x000fe2000f8ec0ff */
[----:B------:R-:W-:Y:S01]  /*2840*/  BSSY.RECONVERGENT B6, `(.L_x_12) ;  /* 0x000008f000067945 */ /* 0x000fe20003800200 */
[----:B------:R-:W-:Y:S01]  /*2850*/  VIADD R0, R0, 0x912ef1 ;  /* 0x00912ef100007836 */ /* 0x000fe20000000000 */
[----:B------:R-:W1:Y:S01]  /*2860*/  LDCU.64 UR38, c[0x0][0x388] ;  /* 0x00007100ff2677ac */ /* 0x000e620008000a00 */
[----:B------:R-:W-:-:S06]  /*2870*/  UIADD3 UR4, UPT, UPT, -UR4, URZ, URZ ;  /* 0x000000ff04047290 */ /* 0x000fcc000fffe1ff */
[----:B0-----:R-:W-:-:S07]  /*2880*/  IMAD.U32 R22, RZ, RZ, UR4 ;  /* 0x00000004ff167e24 */ /* 0x001fce000f8e00ff */
.L_x_13:
[----:B------:R-:W-:Y:S01]  /*2890*/  SHF.R.U32.HI R2, RZ, 0x2, R23 ;  /* 0x00000002ff027819 */ /* 0x000fe20000011617 */
[----:B------:R-:W-:Y:S01]  /*28a0*/  IMAD.SHL.U32 R3, R17, 0x10, RZ ;  /* 0x0000001011037824 */ /* 0x000fe200078e00ff */
[----:B------:R-:W-:Y:S01]  /*28b0*/  SHF.R.U32.HI R5, RZ, 0x2, R18 ;  /* 0x00000002ff057819 */ /* 0x000fe20000011612 */
[----:B------:R-:W-:Y:S01]  /*28c0*/  VIADD R25, R0, 0xffd3c1d8 ;  /* 0xffd3c1d800197836 */ /* 0x000fe20000000000 */
[----:B------:R-:W-:Y:S01]  /*28d0*/  LOP3.LUT R2, R2, R23, RZ, 0x3c, !PT ;  /* 0x0000001702027212 */ /* 0x000fe200078e3cff */
[----:B------:R-:W0:Y:S01]  /*28e0*/  LDC.64 R6, c[0x0][0x3b0] ;  /* 0x0000ec00ff067b82 */ /* 0x000e220000000a00 */
[----:B------:R-:W-:Y:S01]  /*28f0*/  LOP3.LUT R5, R5, R18, RZ, 0x3c, !PT ;  /* 0x0000001205057212 */ /* 0x000fe200078e3cff */
[----:B------:R-:W-:Y:S01]  /*2900*/  IMAD.MOV.U32 R24, RZ, RZ, R0 ;  /* 0x000000ffff187224 */ /* 0x000fe200078e0000 */
[----:B------:R-:W-:Y:S01]  /*2910*/  MOV R20, 0x2a40 ;  /* 0x00002a4000147802 */ /* 0x000fe20000000f00 */
[----:B------:R-:W-:Y:S02]  /*2920*/  IMAD.SHL.U32 R4, R2, 0x2, RZ ;  /* 0x0000000202047824 */ /* 0x000fe400078e00ff */
[----:B------:R-:W-:-:S03]  /*2930*/  IMAD.MOV.U32 R21, RZ, RZ, 0x0 ;  /* 0x00000000ff157424 */ /* 0x000fc600078e00ff */
[----:B------:R-:W-:Y:S01]  /*2940*/  LOP3.LUT R4, R2, R4, R3, 0x96, !PT ;  /* 0x0000000402047212 */ /* 0x000fe200078e9603 */
[----:B------:R-:W-:-:S03]  /*2950*/  IMAD.SHL.U32 R3, R5, 0x2, RZ ;  /* 0x0000000205037824 */ /* 0x000fc600078e00ff */
[----:B--23--:R-:W-:Y:S01]  /*2960*/  LOP3.LUT R18, R4, R17, RZ, 0x3c, !PT ;  /* 0x0000001104127212 */ /* 0x00cfe200078e3cff */
[----:B------:R-:W-:-:S04]  /*2970*/  IMAD.MOV.U32 R4, RZ, RZ, 0x0 ;  /* 0x00000000ff047424 */ /* 0x000fc800078e00ff */
[----:B------:R-:W-:-:S05]  /*2980*/  IMAD.SHL.U32 R2, R18, 0x10, RZ ;  /* 0x0000001012027824 */ /* 0x000fca00078e00ff */
[----:B------:R-:W-:Y:S01]  /*2990*/  LOP3.LUT R3, R5, R3, R2, 0x96, !PT ;  /* 0x0000000305037212 */ /* 0x000fe200078e9602 */
[----:B------:R-:W-:-:S03]  /*29a0*/  IMAD.MOV.U32 R5, RZ, RZ, 0x3ca00000 ;  /* 0x3ca00000ff057424 */ /* 0x000fc600078e00ff */
[----:B------:R-:W-:Y:S02]  /*29b0*/  LOP3.LUT R2, R3, R18, RZ, 0x3c, !PT ;  /* 0x0000001203027212 */ /* 0x000fe400078e3cff */
[C---:B------:R-:W-:Y:S02]  /*29c0*/  IADD3 R3, PT, PT, R25.reuse, 0x587c5, R18 ;  /* 0x000587c519037810 */ /* 0x040fe40007ffe012 */
[----:B------:R-:W-:-:S05]  /*29d0*/  IADD3 R8, PT, PT, R25, 0xb0f8a, R2 ;  /* 0x000b0f8a19087810 */ /* 0x000fca0007ffe002 */
[----:B------:R-:W-:-:S03]  /*29e0*/  IMAD.WIDE.U32 R8, R8, 0x200000, RZ ;  /* 0x0020000008087825 */ /* 0x000fc600078e00ff */
[----:B------:R-:W-:-:S06]  /*29f0*/  LOP3.LUT R8, R8, R3, RZ, 0x3c, !PT ;  /* 0x0000000308087212 */ /* 0x000fcc00078e3cff */
[----:B------:R-:W2:Y:S02]  /*2a00*/  I2F.F64.U64 R8, R8 ;  /* 0x0000000800087312 */ /* 0x000ea40000301800 */
[----:B--2---:R-:W-:-:S08]  /*2a10*/  DFMA R4, R8, R4, 5.5511151231257827021e-17 ;  /* 0x3c9000000804742b */ /* 0x004fd00000000004 */
[----:B01----:R-:W-:-:S11]  /*2a20*/  DFMA R4, R26, R4, UR38 ;  /* 0x000000261a047e2b */ /* 0x003fd60008000004 */
[----:B-----5:R-:W-:Y:S05]  /*2a30*/  CALL.REL.NOINC R6 `(_ZN8parallel14minMaxThreadV2EmddPdS0_iiPFddE) ;  /* 0xffffffd406707344 */ /* 0x020fea0003c3ffff */
[----:B------:R-:W-:Y:S01]  /*2a40*/  SHF.R.U32.HI R0, RZ, 0x2, R19 ;  /* 0x00000002ff007819 */ /* 0x000fe20000011613 */
[----:B------:R-:W-:Y:S01]  /*2a50*/  IMAD.SHL.U32 R3, R2, 0x10, RZ ;  /* 0x0000001002037824 */ /* 0x000fe200078e00ff */
[----:B------:R-:W-:Y:S01]  /*2a60*/  SHF.R.U32.HI R7, RZ, 0x2, R16 ;  /* 0x00000002ff077819 */ /* 0x000fe20000011610 */
[----:B------:R-:W-:Y:S01]  /*2a70*/  IMAD.MOV.U32 R8, RZ, RZ, 0x0 ;  /* 0x00000000ff087424 */ /* 0x000fe200078e00ff */
[----:B------:R-:W-:Y:S01]  /*2a80*/  LOP3.LUT R0, R0, R19, RZ, 0x3c, !PT ;  /* 0x0000001300007212 */ /* 0x000fe200078e3cff */
[----:B------:R-:W-:Y:S01]  /*2a90*/  IMAD.MOV.U32 R9, RZ, RZ, 0x3ca00000 ;  /* 0x3ca00000ff097424 */ /* 0x000fe200078e00ff */
[----:B------:R-:W-:Y:S01]  /*2aa0*/  LOP3.LUT R7, R7, R16, RZ, 0x3c, !PT ;  /* 0x0000001007077212 */ /* 0x000fe200078e3cff */
[C---:B------:R-:W-:Y:S01]  /*2ab0*/  DSETP.GT.AND P0, PT, R4.reuse, R28, PT ;  /* 0x0000001c0400722a */ /* 0x040fe20003f04000 */
[----:B------:R-:W-:Y:S01]  /*2ac0*/  MOV R20, 0x2c60 ;  /* 0x00002c6000147802 */ /* 0x000fe20000000f00 */
[----:B------:R-:W-:Y:S01]  /*2ad0*/  IMAD.SHL.U32 R6, R0, 0x2, RZ ;  /* 0x0000000200067824 */ /* 0x000fe200078e00ff */
[----:B------:R-:W-:Y:S01]  /*2ae0*/  DSETP.GEU.AND P1, PT, R4, R30, PT ;  /* 0x0000001e0400722a */ /* 0x000fe20003f2e000 */
[----:B------:R-:W-:-:S02]  /*2af0*/  IMAD.MOV.U32 R21, RZ, RZ, 0x0 ;  /* 0x00000000ff157424 */ /* 0x000fc400078e00ff */
[----:B------:R-:W-:Y:S02]  /*2b00*/  FSEL R28, R4, R28, P0 ;  /* 0x0000001c041c7208 */ /* 0x000fe40000000000 */
[----:B------:R-:W-:Y:S02]  /*2b10*/  LOP3.LUT R3, R0, R6, R3, 0x96, !PT ;  /* 0x0000000600037212 */ /* 0x000fe400078e9603 */
[----:B------:R-:W-:Y:S02]  /*2b20*/  FSEL R30, R4, R30, !P1 ;  /* 0x0000001e041e7208 */ /* 0x000fe40004800000 */
[----:B------:R-:W-:Y:S01]  /*2b30*/  LOP3.LUT R16, R3, R2, RZ, 0x3c, !PT ;  /* 0x0000000203107212 */ /* 0x000fe200078e3cff */
[----:B------:R-:W-:Y:S01]  /*2b40*/  IMAD.SHL.U32 R3, R7, 0x2, RZ ;  /* 0x0000000207037824 */ /* 0x000fe200078e00ff */
[----:B------:R-:W-:Y:S02]  /*2b50*/  FSEL R31, R5, R31, !P1 ;  /* 0x0000001f051f7208 */ /* 0x000fe40004800000 */
[----:B------:R-:W-:Y:S01]  /*2b60*/  IADD3 R11, PT, PT, R25, 0x10974f, R16 ;  /* 0x0010974f190b7810 */ /* 0x000fe20007ffe010 */
[----:B------:R-:W-:Y:S01]  /*2b70*/  IMAD.SHL.U32 R0, R16, 0x10, RZ ;  /* 0x0000001010007824 */ /* 0x000fe200078e00ff */
[----:B------:R-:W-:-:S04]  /*2b80*/  FSEL R29, R5, R29, P0 ;  /* 0x0000001d051d7208 */ /* 0x000fc80000000000 */
[----:B------:R-:W-:-:S04]  /*2b90*/  LOP3.LUT R3, R7, R3, R0, 0x96, !PT ;  /* 0x0000000307037212 */ /* 0x000fc800078e9600 */
[----:B------:R-:W-:-:S04]  /*2ba0*/  LOP3.LUT R23, R3, R16, RZ, 0x3c, !PT ;  /* 0x0000001003177212 */ /* 0x000fc800078e3cff */
[----:B------:R-:W-:-:S05]  /*2bb0*/  IADD3 R6, PT, PT, R25, 0x161f14, R23 ;  /* 0x00161f1419067810 */ /* 0x000fca0007ffe017 */
[----:B------:R-:W-:-:S03]  /*2bc0*/  IMAD.WIDE.U32 R6, R6, 0x200000, RZ ;  /* 0x0020000006067825 */ /* 0x000fc600078e00ff */
[----:B------:R-:W-:Y:S01]  /*2bd0*/  LOP3.LUT R10, R6, R11, RZ, 0x3c, !PT ;  /* 0x0000000b060a7212 */ /* 0x000fe200078e3cff */
[----:B------:R-:W-:-:S04]  /*2be0*/  IMAD.MOV.U32 R11, RZ, RZ, R7 ;  /* 0x000000ffff0b7224 */ /* 0x000fc800078e0007 */
[----:B------:R-:W0:Y:S02]  /*2bf0*/  I2F.F64.U64 R6, R10 ;  /* 0x0000000a00067312 */ /* 0x000e240000301800 */
[----:B0-----:R-:W-:Y:S01]  /*2c00*/  DFMA R8, R6, R8, 5.5511151231257827021e-17 ;  /* 0x3c9000000608742b */ /* 0x001fe20000000008 */
[----:B------:R-:W0:Y:S07]  /*2c10*/  LDC.64 R6, c[0x0][0x3b0] ;  /* 0x0000ec00ff067b82 */ /* 0x000e2e0000000a00 */
[----:B------:R-:W-:-:S10]  /*2c20*/  DFMA R8, R26, R8, UR38 ;  /* 0x000000261a087e2b */ /* 0x000fd40008000008 */
[----:B------:R-:W-:Y:S02]  /*2c30*/  IMAD.MOV.U32 R4, RZ, RZ, R8 ;  /* 0x000000ffff047224 */ /* 0x000fe400078e0008 */
[----:B------:R-:W-:-:S07]  /*2c40*/  IMAD.MOV.U32 R5, RZ, RZ, R9 ;  /* 0x000000ffff057224 */ /* 0x000fce00078e0009 */
[----:B0-----:R-:W-:Y:S05]  /*2c50*/  CALL.REL.NOINC R6 `(_ZN8parallel14minMaxThreadV2EmddPdS0_iiPFddE) ;  /* 0xffffffd006e87344 */ /* 0x001fea0003c3ffff */
        /* <DEDUP_REMOVED lines=13> */
[----:B------:R-:W-:Y:S01]  /*2d30*/  LOP3.LUT R6, R0, R6, R3, 0x96, !PT ;  /* 0x0000000600067212 */ /* 0x000fe200078e9603 */
[----:B------:R-:W-:Y:S01]  /*2d40*/  IMAD.SHL.U32 R3, R7, 0x2, RZ ;  /* 0x0000000207037824 */ /* 0x000fe200078e00ff */
[----:B------:R-:W-:Y:S02]  /*2d50*/  FSEL R30, R4, R30, !P1 ;  /* 0x0000001e041e7208 */ /* 0x000fe40004800000 */
[----:B------:R-:W-:Y:S02]  /*2d60*/  LOP3.LUT R18, R6, R23, RZ, 0x3c, !PT ;  /* 0x0000001706127212 */ /* 0x000fe400078e3cff */
[C---:B------:R-:W-:Y:S02]  /*2d70*/  FSEL R29, R5.reuse, R29, P0 ;  /* 0x0000001d051d7208 */ /* 0x040fe40000000000 */
[----:B------:R-:W-:Y:S01]  /*2d80*/  FSEL R31, R5, R31, !P1 ;  /* 0x0000001f051f7208 */ /* 0x000fe20004800000 */
[----:B------:R-:W-:-:S05]  /*2d90*/  IMAD.SHL.U32 R0, R18, 0x10, RZ ;  /* 0x0000001012007824 */ /* 0x000fca00078e00ff */
[----:B------:R-:W-:Y:S02]  /*2da0*/  LOP3.LUT R3, R7, R3, R0, 0x96, !PT ;  /* 0x0000000307037212 */ /* 0x000fe400078e9600 */
[----:B------:R-:W0:Y:S02]  /*2db0*/  LDC.64 R6, c[0x0][0x3b0] ;  /* 0x0000ec00ff067b82 */ /* 0x000e240000000a00 */
[----:B------:R-:W-:Y:S02]  /*2dc0*/  LOP3.LUT R19, R3, R18, RZ, 0x3c, !PT ;  /* 0x0000001203137212 */ /* 0x000fe400078e3cff */
[C---:B------:R-:W-:Y:S02]  /*2dd0*/  IADD3 R3, PT, PT, R25.reuse, 0x1ba6d9, R18 ;  /* 0x001ba6d919037810 */ /* 0x040fe40007ffe012 */
[----:B------:R-:W-:-:S05]  /*2de0*/  IADD3 R10, PT, PT, R25, 0x212e9e, R19 ;  /* 0x00212e9e190a7810 */ /* 0x000fca0007ffe013 */
[----:B------:R-:W-:-:S03]  /*2df0*/  IMAD.WIDE.U32 R10, R10, 0x200000, RZ ;  /* 0x002000000a0a7825 */ /* 0x000fc600078e00ff */
[----:B------:R-:W-:-:S06]  /*2e00*/  LOP3.LUT R10, R10, R3, RZ, 0x3c, !PT ;  /* 0x000000030a0a7212 */ /* 0x000fcc00078e3cff */
[----:B------:R-:W1:Y:S02]  /*2e10*/  I2F.F64.U64 R10, R10 ;  /* 0x0000000a000a7312 */ /* 0x000e640000301800 */
[----:B-1----:R-:W-:-:S08]  /*2e20*/  DFMA R8, R10, R8, 5.5511151231257827021e-17 ;  /* 0x3c9000000a08742b */ /* 0x002fd00000000008 */
[----:B------:R-:W-:-:S10]  /*2e30*/  DFMA R8, R26, R8, UR38 ;  /* 0x000000261a087e2b */ /* 0x000fd40008000008 */
[----:B------:R-:W-:Y:S02]  /*2e40*/  IMAD.MOV.U32 R4, RZ, RZ, R8 ;  /* 0x000000ffff047224 */ /* 0x000fe400078e0008 */
[----:B0-----:R-:W-:-:S07]  /*2e50*/  IMAD.MOV.U32 R5, RZ, RZ, R9 ;  /* 0x000000ffff057224 */ /* 0x001fce00078e0009 */
[----:B------:R-:W-:Y:S05]  /*2e60*/  CALL.REL.NOINC R6 `(_ZN8parallel14minMaxThreadV2EmddPdS0_iiPFddE) ;  /* 0xffffffd006647344 */ /* 0x000fea0003c3ffff */
[----:B------:R-:W-:Y:S01]  /*2e70*/  SHF.R.U32.HI R3, RZ, 0x2, R2 ;  /* 0x00000002ff037819 */ /* 0x000fe20000011602 */
[----:B------:R-:W-:Y:S01]  /*2e80*/  IMAD.SHL.U32 R0, R19, 0x10, RZ ;  /* 0x0000001013007824 */ /* 0x000fe200078e00ff */
[----:B------:R-:W-:Y:S01]  /*2e90*/  SHF.R.U32.HI R7, RZ, 0x2, R16 ;  /* 0x00000002ff077819 */ /* 0x000fe20000011610 */
[----:B------:R-:W-:Y:S01]  /*2ea0*/  IMAD.MOV.U32 R6, RZ, RZ, 0x0 ;  /* 0x00000000ff067424 */ /* 0x000fe200078e00ff */
[----:B------:R-:W-:Y:S01]  /*2eb0*/  LOP3.LUT R3, R3, R2, RZ, 0x3c, !PT ;  /* 0x0000000203037212 */ /* 0x000fe200078e3cff */
[C---:B------:R-:W-:Y:S01]  /*2ec0*/  DSETP.GT.AND P0, PT, R4.reuse, R28, PT ;  /* 0x0000001c0400722a */ /* 0x040fe20003f04000 */
[----:B------:R-:W-:Y:S01]  /*2ed0*/  LOP3.LUT R7, R7, R16, RZ, 0x3c, !PT ;  /* 0x0000001007077212 */ /* 0x000fe200078e3cff */
[----:B------:R-:W-:Y:S01]  /*2ee0*/  DSETP.GEU.AND P1, PT, R4, R30, PT ;  /* 0x0000001e0400722a */ /* 0x000fe20003f2e000 */
[----:B------:R-:W-:Y:S01]  /*2ef0*/  MOV R20, 0x3090 ;  /* 0x0000309000147802 */ /* 0x000fe20000000f00 */
[----:B------:R-:W-:Y:S02]  /*2f00*/  IMAD.SHL.U32 R2, R3, 0x2, RZ ;  /* 0x0000000203027824 */ /* 0x000fe400078e00ff */
[C---:B------:R-:W-:Y:S01]  /*2f10*/  FSEL R28, R4.reuse, R28, P0 ;  /* 0x0000001c041c7208 */ /* 0x040fe20000000000 */
[----:B------:R-:W-:Y:S01]  /*2f20*/  IMAD.MOV.U32 R21, RZ, RZ, 0x0 ;  /* 0x00000000ff157424 */ /* 0x000fe200078e00ff */
[----:B------:R-:W-:-:S02]  /*2f30*/  FSEL R30, R4, R30, !P1 ;  /* 0x0000001e041e7208 */ /* 0x000fc40004800000 */
[----:B------:R-:W-:Y:S01]  /*2f40*/  LOP3.LUT R0, R3, R2, R0, 0x96, !PT ;  /* 0x0000000203007212 */ /* 0x000fe200078e9600 */
[----:B------:R-:W-:Y:S01]  /*2f50*/  IMAD.SHL.U32 R2, R7, 0x2, RZ ;  /* 0x0000000207027824 */ /* 0x000fe200078e00ff */
[C---:B------:R-:W-:Y:S02]  /*2f60*/  FSEL R29, R5.reuse, R29, P0 ;  /* 0x0000001d051d7208 */ /* 0x040fe40000000000 */
[----:B------:R-:W-:Y:S02]  /*2f70*/  LOP3.LUT R16, R0, R19, RZ, 0x3c, !PT ;  /* 0x0000001300107212 */ /* 0x000fe400078e3cff */
[----:B------:R-:W-:Y:S02]  /*2f80*/  FSEL R31, R5, R31, !P1 ;  /* 0x0000001f051f7208 */ /* 0x000fe40004800000 */
[----:B------:R-:W-:Y:S01]  /*2f90*/  IADD3 R9, PT, PT, R25, 0x26b663, R16 ;  /* 0x0026b66319097810 */ /* 0x000fe20007ffe010 */
[----:B------:R-:W-:-:S05]  /*2fa0*/  IMAD.SHL.U32 R0, R16, 0x10, RZ ;  /* 0x0000001010007824 */ /* 0x000fca00078e00ff */
[----:B------:R-:W-:-:S04]  /*2fb0*/  LOP3.LUT R7, R7, R2, R0, 0x96, !PT ;  /* 0x0000000207077212 */ /* 0x000fc800078e9600 */
[----:B------:R-:W-:Y:S01]  /*2fc0*/  LOP3.LUT R17, R7, R16, RZ, 0x3c, !PT ;  /* 0x0000001007117212 */ /* 0x000fe200078e3cff */
[----:B------:R-:W-:-:S04]  /*2fd0*/  IMAD.MOV.U32 R7, RZ, RZ, 0x3ca00000 ;  /* 0x3ca00000ff077424 */ /* 0x000fc800078e00ff */
[----:B------:R-:W-:-:S04]  /*2fe0*/  IMAD.IADD R2, R24, 0x1, R17 ;  /* 0x0000000118027824 */ /* 0x000fc800078e0211 */
        /* <DEDUP_REMOVED lines=10> */
[----:B------:R-:W-:Y:S01]  /*3090*/  VIADD R22, R22, 0x4 ;  /* 0x0000000416167836 */ /* 0x000fe20000000000 */
[C---:B------:R-:W-:Y:S01]  /*30a0*/  DSETP.GT.AND P0, PT, R4.reuse, R28, PT ;  /* 0x0000001c0400722a */ /* 0x040fe20003f04000 */
[----:B------:R-:W-:Y:S01]  /*30b0*/  VIADD R0, R24, 0x2c3e28 ;  /* 0x002c3e2818007836 */ /* 0x000fe20000000000 */
[----:B------:R-:W-:Y:S02]  /*30c0*/  DSETP.GEU.AND P1, PT, R4, R30, PT ;  /* 0x0000001e0400722a */ /* 0x000fe40003f2e000 */
[----:B------:R-:W-:Y:S02]  /*30d0*/  ISETP.NE.AND P2, PT, R22, RZ, PT ;  /* 0x000000ff1600720c */ /* 0x000fe40003f45270 */
[C---:B------:R-:W-:Y:S02]  /*30e0*/  FSEL R28, R4.reuse, R28, P0 ;  /* 0x0000001c041c7208 */ /* 0x040fe40000000000 */
[----:B------:R-:W-:Y:S02]  /*30f0*/  FSEL R30, R4, R30, !P1 ;  /* 0x0000001e041e7208 */ /* 0x000fe40004800000 */
[----:B------:R-:W-:-:S02]  /*3100*/  FSEL R29, R5, R29, P0 ;  /* 0x0000001d051d7208 */ /* 0x000fc40000000000 */
[----:B------:R-:W-:-:S05]  /*3110*/  FSEL R31, R5, R31, !P1 ;  /* 0x0000001f051f7208 */ /* 0x000fca0004800000 */
[----:B------:R-:W-:Y:S05]  /*3120*/  @P2 BRA `(.L_x_13) ;  /* 0xfffffff400d82947 */ /* 0x000fea000383ffff */
[----:B------:R-:W-:Y:S05]  /*3130*/  BSYNC.RECONVERGENT B6 ;  /* 0x0000000000067941 */ /* 0x000fea0003800200 */
.L_x_12:
[----:B------:R-:W-:Y:S01]  /*3140*/  UISETP.NE.AND UP0, UPT, UR42, URZ, UPT ;  /* 0x000000ff2a00728c */ /* 0x000fe2000bf05270 */
[----:B------:R-:W-:Y:S08]  /*3150*/  BSSY.RECONVERGENT B6, `(.L_x_11) ;  /* 0x000002d000067945 */ /* 0x000ff00003800200 */
[----:B------:R-:W-:Y:S05]  /*3160*/  BRA.U !UP0, `(.L_x_14) ;  /* 0x0000000108ac7547 */ /* 0x000fea000b800000 */
[----:B------:R-:W-:Y:S01]  /*3170*/  UIADD3 UR4, UPT, UPT, -UR42, URZ, URZ ;  /* 0x000000ff2a047290 */ /* 0x000fe2000fffe1ff */
[----:B------:R-:W-:-:S05]  /*3180*/  VIADD R25, R24, 0xb0f8a ;  /* 0x000b0f8a18197836 */ /* 0x000fca0000000000 */
[----:B------:R-:W-:-:S07]  /*3190*/  IMAD.U32 R2, RZ, RZ, UR4 ;  /* 0x00000004ff027e24 */ /* 0x000fce000f8e00ff */
.L_x_15:
[----:B------:R-:W-:Y:S01]  /*31a0*/  SHF.R.U32.HI R0, RZ, 0x2, R23 ;  /* 0x00000002ff007819 */ /* 0x000fe20000011617 */
[----:B0-----:R-:W-:Y:S01]  /*31b0*/  IMAD.MOV.U32 R22, RZ, RZ, R16 ;  /* 0x000000ffff167224 */ /* 0x001fe200078e0010 */
[----:B------:R-:W-:Y:S01]  /*31c0*/  SHF.R.U32.HI R5, RZ, 0x2, R18 ;  /* 0x00000002ff057819 */ /* 0x000fe20000011612 */
[----:B------:R-:W0:Y:S01]  /*31d0*/  LDC.64 R6, c[0x0][0x3b0] ;  /* 0x0000ec00ff067b82 */ /* 0x000e220000000a00 */
[----:B--23--:R-:W-:Y:S01]  /*31e0*/  LOP3.LUT R23, R0, R23, RZ, 0x3c, !PT ;  /* 0x0000001700177212 */ /* 0x00cfe200078e3cff */
[----:B------:R-:W-:Y:S01]  /*31f0*/  IMAD.SHL.U32 R0, R17, 0x10, RZ ;  /* 0x0000001011007824 */ /* 0x000fe200078e00ff */
[----:B------:R-:W-:Y:S01]  /*3200*/  LOP3.LUT R5, R5, R18, RZ, 0x3c, !PT ;  /* 0x0000001205057212 */ /* 0x000fe200078e3cff */
[----:B------:R-:W-:Y:S01]  /*3210*/  IMAD.MOV.U32 R4, RZ, RZ, 0x0 ;  /* 0x00000000ff047424 */ /* 0x000fe200078e00ff */
[----:B------:R-:W-:Y:S01]  /*3220*/  MOV R20, 0x3370 ;  /* 0x0000337000147802 */ /* 0x000fe20000000f00 */
[----:B------:R-:W-:Y:S02]  /*3230*/  IMAD.SHL.U32 R3, R23, 0x2, RZ ;  /* 0x0000000217037824 */ /* 0x000fe400078e00ff */
[----:B------:R-:W-:-:S03]  /*3240*/  IMAD.MOV.U32 R21, RZ, RZ, 0x0 ;  /* 0x00000000ff157424 */ /* 0x000fc600078e00ff */
[----:B------:R-:W-:Y:S01]  /*3250*/  LOP3.LUT R0, R23, R3, R0, 0x96, !PT ;  /* 0x0000000317007212 */ /* 0x000fe200078e9600 */
[----:B------:R-:W-:Y:S02]  /*3260*/  IMAD.SHL.U32 R3, R5, 0x2, RZ ;  /* 0x0000000205037824 */ /* 0x000fe400078e00ff */
[----:B------:R-:W-:Y:S01]  /*3270*/  IMAD.MOV.U32 R23, RZ, RZ, R19 ;  /* 0x000000ffff177224 */ /* 0x000fe200078e0013 */
[----:B------:R-:W-:Y:S01]  /*3280*/  LOP3.LUT R16, R0, R17, RZ, 0x3c, !PT ;  /* 0x0000001100107212 */ /* 0x000fe200078e3cff */
[----:B------:R-:W-:-:S04]  /*3290*/  IMAD.MOV.U32 R19, RZ, RZ, R17 ;  /* 0x000000ffff137224 */ /* 0x000fc800078e0011 */
[----:B------:R-:W-:-:S05]  /*32a0*/  IMAD.SHL.U32 R0, R16, 0x10, RZ ;  /* 0x0000001010007824 */ /* 0x000fca00078e00ff */
[----:B------:R-:W-:Y:S01]  /*32b0*/  LOP3.LUT R3, R5, R3, R0, 0x96, !PT ;  /* 0x0000000305037212 */ /* 0x000fe200078e9600 */
[----:B------:R-:W-:-:S03]  /*32c0*/  IMAD.MOV.U32 R5, RZ, RZ, 0x3ca00000 ;  /* 0x3ca00000ff057424 */ /* 0x000fc600078e00ff */
[----:B------:R-:W-:Y:S02]  /*32d0*/  LOP3.LUT R0, R3, R16, RZ, 0x3c, !PT ;  /* 0x0000001003007212 */ /* 0x000fe400078e3cff */
[----:B------:R-:W-:-:S03]  /*32e0*/  IADD3 R3, PT, PT, R25, -0x587c5, R16 ;  /* 0xfffa783b19037810 */ /* 0x000fc60007ffe010 */
[----:B------:R-:W-:Y:S02]  /*32f0*/  IMAD.IADD R8, R0, 0x1, R25 ;  /* 0x0000000100087824 */ /* 0x000fe400078e0219 */
[----:B------:R-:W-:Y:S02]  /*3300*/  IMAD.MOV.U32 R17, RZ, RZ, R0 ;  /* 0x000000ffff117224 */ /* 0x000fe400078e0000 */
[----:B------:R-:W-:-:S03]  /*3310*/  IMAD.WIDE.U32 R8, R8, 0x200000, RZ ;  /* 0x0020000008087825 */ /* 0x000fc600078e00ff */
[----:B------:R-:W-:-:S06]  /*3320*/  LOP3.LUT R8, R8, R3, RZ, 0x3c, !PT ;  /* 0x0000000308087212 */ /* 0x000fcc00078e3cff */
[----:B------:R-:W1:Y:S02]  /*3330*/  I2F.F64.U64 R8, R8 ;  /* 0x0000000800087312 */ /* 0x000e640000301800 */
[----:B-1----:R-:W-:-:S08]  /*3340*/  DFMA R4, R8, R4, 5.5511151231257827021e-17 ;  /* 0x3c9000000804742b */ /* 0x002fd00000000004 */
[----:B0-----:R-:W-:-:S11]  /*3350*/  DFMA R4, R26, R4, UR36 ;  /* 0x000000241a047e2b */ /* 0x001fd60008000004 */
[----:B-----5:R-:W-:Y:S05]  /*3360*/  CALL.REL.NOINC R6 `(_ZN8parallel14minMaxThreadV2EmddPdS0_iiPFddE) ;  /* 0xffffffcc06247344 */ /* 0x020fea0003c3ffff */
[----:B------:R-:W-:Y:S01]  /*3370*/  VIADD R2, R2, 0x1 ;  /* 0x0000000102027836 */ /* 0x000fe20000000000 */
[C---:B------:R-:W-:Y:S01]  /*3380*/  DSETP.GT.AND P0, PT, R4.reuse, R28, PT ;  /* 0x0000001c0400722a */ /* 0x040fe20003f04000 */
[----:B------:R-:W-:Y:S01]  /*3390*/  VIADD R25, R25, 0xb0f8a ;  /* 0x000b0f8a19197836 */ /* 0x000fe20000000000 */
[----:B------:R-:W-:Y:S01]  /*33a0*/  DSETP.GEU.AND P1, PT, R4, R30, PT ;  /* 0x0000001e0400722a */ /* 0x000fe20003f2e000 */
[----:B------:R-:W-:Y:S01]  /*33b0*/  IMAD.MOV.U32 R18, RZ, RZ, R22 ;  /* 0x000000ffff127224 */ /* 0x000fe200078e0016 */
[----:B------:R-:W-:Y:S02]  /*33c0*/  ISETP.NE.AND P2, PT, R2, RZ, PT ;  /* 0x000000ff0200720c */ /* 0x000fe40003f45270 */
[C---:B------:R-:W-:Y:S02]  /*33d0*/  FSEL R28, R4.reuse, R28, P0 ;  /* 0x0000001c041c7208 */ /* 0x040fe40000000000 */
[----:B------:R-:W-:Y:S02]  /*33e0*/  FSEL R29, R5, R29, P0 ;  /* 0x0000001d051d7208 */ /* 0x000fe40000000000 */
[----:B------:R-:W-:-:S02]  /*33f0*/  FSEL R30, R4, R30, !P1 ;  /* 0x0000001e041e7208 */ /* 0x000fc40004800000 */
[----:B------:R-:W-:-:S05]  /*3400*/  FSEL R31, R5, R31, !P1 ;  /* 0x0000001f051f7208 */ /* 0x000fca0004800000 */
[----:B------:R-:W-:Y:S05]  /*3410*/  @P2 BRA `(.L_x_15) ;  /* 0xfffffffc00602947 */ /* 0x000fea000383ffff */
.L_x_14:
[----:B------:R-:W-:Y:S05]  /*3420*/  BSYNC.RECONVERGENT B6 ;  /* 0x0000000000067941 */ /* 0x000fea0003800200 */
.L_x_11:
[----:B-----5:R-:W-:Y:S04]  /*3430*/  STG.E.64 desc[UR40][R38.64], R30 ;  /* 0x0000001e26007986 */ /* 0x020fe8000c101b28 */
[----:B------:R-:W-:Y:S01]  /*3440*/  STG.E.64 desc[UR40][R36.64], R28 ;  /* 0x0000001c24007986 */ /* 0x000fe2000c101b28 */
[----:B------:R-:W-:Y:S05]  /*3450*/  EXIT ;  /* 0x000000000000794d */ /* 0x000fea0003800000 */
.L_x_16:
[----:B------:R-:W-:-:S00]  /*3460*/  BRA `(.L_x_16) ;  /* 0xfffffffc00fc7947 */ /* 0x000fc0000383ffff */
[----:B------:R-:W-:-:S00]  /*3470*/  NOP ;  /* 0x0000000000007918 */ /* 0x000fc00000000000 */
        /* <DEDUP_REMOVED lines=8> */
.L_x_18:


//--------------------- .text._ZN8parallel12minMaxThreadEiPdS0_S0_PFddEdd --------------------------
	.section	.text._ZN8parallel12minMaxThreadEiPdS0_S0_PFddEdd,"ax",@progbits
	.align	128
        .global         _ZN8parallel12minMaxThreadEiPdS0_S0_PFddEdd
        .type           _ZN8parallel12minMaxThreadEiPdS0_S0_PFddEdd,@function
        .size           _ZN8parallel12minMaxThreadEiPdS0_S0_PFddEdd,(.L_x_19 - _ZN8parallel12minMaxThreadEiPdS0_S0_PFddEdd)
        .other          _ZN8parallel12minMaxThreadEiPdS0_S0_PFddEdd,@"STO_CUDA_ENTRY STV_DEFAULT"
_ZN8parallel12minMaxThreadEiPdS0_S0_PFddEdd:
.text._ZN8parallel12minMaxThreadEiPdS0_S0_PFddEdd:
[----:B------:R-:W-:Y:S01]  /*0000*/  LDC R1, c[0x0][0x37c] ;  /* 0x0000df00ff017b82 */ /* 0x000fe20000000800 */
[----:B------:R-:W0:Y:S01]  /*0010*/  S2R R2, SR_TID.X ;  /* 0x0000000000027919 */ /* 0x000e220000002100 */
[----:B------:R-:W0:Y:S02]  /*0020*/  LDCU UR4, c[0x0][0x380] ;  /* 0x00007000ff0477ac */ /* 0x000e240008000800 */
[----:B0-----:R-:W-:-:S13]  /*0030*/  ISETP.GE.AND P0, PT, R2, UR4, PT ;  /* 0x0000000402007c0c */ /* 0x001fda000bf06270 */
[----:B------:R-:W-:Y:S05]  /*0040*/  @P0 EXIT ;  /* 0x000000000000094d */ /* 0x000fea0003800000 */
[----:B------:R-:W0:Y:S01]  /*0050*/  LDC.64 R8, c[0x0][0x388] ;  /* 0x0000e200ff087b82 */ /* 0x000e220000000a00 */
[----:B------:R-:W1:Y:S01]  /*0060*/  LDCU.64 UR36, c[0x0][0x358] ;  /* 0x00006b00ff2477ac */ /* 0x000e620008000a00 */
[----:B------:R-:W2:Y:S06]  /*0070*/  LDCU.64 UR4, c[0x0][0x3b0] ;  /* 0x00007600ff0477ac */ /* 0x000eac0008000a00 */
[----:B------:R-:W2:Y:S08]  /*0080*/  LDC.64 R12, c[0x0][0x3a8] ;  /* 0x0000ea00ff0c7b82 */ /* 0x000eb00000000a00 */
[----:B------:R-:W3:Y:S01]  /*0090*/  LDC.64 R6, c[0x0][0x3a0] ;  /* 0x0000e800ff067b82 */ /* 0x000ee20000000a00 */
[----:B0-----:R-:W-:-:S05]  /*00a0*/  IMAD.WIDE.U32 R8, R2, 0x8, R8 ;  /* 0x0000000802087825 */ /* 0x001fca00078e0008 */
[----:B-1----:R-:W4:Y:S01]  /*00b0*/  LDG.E.64 R4, desc[UR36][R8.64] ;  /* 0x0000002408047981 */ /* 0x002f22000c1e1b00 */
[----:B------:R-:W-:Y:S01]  /*00c0*/  MOV R20, 0x110 ;  /* 0x0000011000147802 */ /* 0x000fe20000000f00 */
[----:B------:R-:W-:Y:S01]  /*00d0*/  IMAD.MOV.U32 R21, RZ, RZ, 0x0 ;  /* 0x00000000ff157424 */ /* 0x000fe200078e00ff */
[----:B--2---:R-:W-:-:S08]  /*00e0*/  DADD R10, -R12, UR4 ;  /* 0x000000040c0a7e29 */ /* 0x004fd00008000100 */
[----:B---34-:R-:W-:-:S11]  /*00f0*/  DFMA R4, R4, R10, R12 ;  /* 0x0000000a0404722b */ /* 0x018fd6000000000c */
[----:B------:R-:W-:Y:S05]  /*0100*/  CALL.REL.NOINC R6 `(_ZN8parallel12minMaxThreadEiPdS0_S0_PFddEdd) ;  /* 0xfffffffc06bc7344 */ /* 0x000fea0003c3ffff */
[----:B------:R-:W0:Y:S08]  /*0110*/  LDC.64 R8, c[0x0][0x398] ;  /* 0x0000e600ff087b82 */ /* 0x000e300000000a00 */
[----:B------:R-:W1:Y:S01]  /*0120*/  LDC.64 R12, c[0x0][0x390] ;  /* 0x0000e400ff0c7b82 */ /* 0x000e620000000a00 */
[----:B0-----:R-:W-:-:S05]  /*0130*/  IMAD.WIDE.U32 R8, R2, 0x8, R8 ;  /* 0x0000000802087825 */ /* 0x001fca00078e0008 */
[----:B------:R-:W2:Y:S02]  /*0140*/  LDG.E.64 R6, desc[UR36][R8.64] ;  /* 0x0000002408067981 */ /* 0x000ea4000c1e1b00 */
[----:B--2---:R-:W-:-:S06]  /*0150*/  DSETP.GT.AND P0, PT, R4, R6, PT ;  /* 0x000000060400722a */ /* 0x004fcc0003f04000 */
[----:B------:R-:W-:Y:S02]  /*0160*/  FSEL R10, R4, R6, P0 ;  /* 0x00000006040a7208 */ /* 0x000fe40000000000 */
[----:B------:R-:W-:Y:S01]  /*0170*/  FSEL R11, R5, R7, P0 ;  /* 0x00000007050b7208 */ /* 0x000fe20000000000 */
[----:B-1----:R-:W-:-:S04]  /*0180*/  IMAD.WIDE.U32 R6, R2, 0x8, R12 ;  /* 0x0000000802067825 */ /* 0x002fc800078e000c */
[----:B------:R-:W-:Y:S04]  /*0190*/  STG.E.64 desc[UR36][R8.64], R10 ;  /* 0x0000000a08007986 */ /* 0x000fe8000c101b24 */
[----:B------:R-:W2:Y:S02]  /*01a0*/  LDG.E.64 R2, desc[UR36][R6.64] ;  /* 0x0000002406027981 */ /* 0x000ea4000c1e1b00 */
[----:B--2---:R-:W-:-:S06]  /*01b0*/  DSETP.GEU.AND P0, PT, R4, R2, PT ;  /* 0x000000020400722a */ /* 0x004fcc0003f0e000 */
[----:B------:R-:W-:Y:S02]  /*01c0*/  FSEL R4, R4, R2, !P0 ;  /* 0x0000000204047208 */ /* 0x000fe40004000000 */
[----:B------:R-:W-:-:S05]  /*01d0*/  FSEL R5, R5, R3, !P0 ;  /* 0x0000000305057208 */ /* 0x000fca0004000000 */
[----:B------:R-:W-:Y:S01]  /*01e0*/  STG.E.64 desc[UR36][R6.64], R4 ;  /* 0x0000000406007986 */ /* 0x000fe2000c101b24 */
[----:B------:R-:W-:Y:S05]  /*01f0*/  EXIT ;  /* 0x000000000000794d */ /* 0x000fea0003800000 */
.L_x_17:
        /* <DEDUP_REMOVED lines=16> */
.L_x_19:


//--------------------- .nv.global.init           --------------------------
	.section	.nv.global.init,"aw",@progbits
	.align	4
.nv.global.init:
	.type		mrg32k3aM1SubSeq,@object
	.size		mrg32k3aM1SubSeq,(mrg32k3aM2SubSeq - mrg32k3aM1SubSeq)
mrg32k3aM1SubSeq:
        /*0000*/ 	.byte	0x0b, 0xcc, 0xee, 0x04, 0x73, 0x29, 0x8b, 0x6f, 0xf6, 0x53, 0x03, 0xf6, 0x23, 0xf6, 0xea, 0xda
        /* <DEDUP_REMOVED lines=125> */
	.type		mrg32k3aM2SubSeq,@object
	.size		mrg32k3aM2SubSeq,(mrg32k3aM1 - mrg32k3aM2SubSeq)
mrg32k3aM2SubSeq:
        /* <DEDUP_REMOVED lines=126> */
	.type		mrg32k3aM1,@object
	.size		mrg32k3aM1,(mrg32k3aM1Seq - mrg32k3aM1)
mrg32k3aM1:
        /* <DEDUP_REMOVED lines=144> */
	.type		mrg32k3aM1Seq,@object
	.size		mrg32k3aM1Seq,(mrg32k3aM2 - mrg32k3aM1Seq)
mrg32k3aM1Seq:
        /* <DEDUP_REMOVED lines=144> */
	.type		mrg32k3aM2,@object
	.size		mrg32k3aM2,(mrg32k3aM2Seq - mrg32k3aM2)
mrg32k3aM2:
        /* <DEDUP_REMOVED lines=144> */
	.type		mrg32k3aM2Seq,@object
	.size		mrg32k3aM2Seq,(precalc_xorwow_matrix - mrg32k3aM2Seq)
mrg32k3aM2Seq:
        /* <DEDUP_REMOVED lines=144> */
	.type		precalc_xorwow_matrix,@object
	.size		precalc_xorwow_matrix,(precalc_xorwow_offset_matrix - precalc_xorwow_matrix)
precalc_xorwow_matrix:
        /* <DEDUP_REMOVED lines=6400> */
	.type		precalc_xorwow_offset_matrix,@object
	.size		precalc_xorwow_offset_matrix,(.L_1 - precalc_xorwow_offset_matrix)
precalc_xorwow_offset_matrix:
        /* <DEDUP_REMOVED lines=6400> */
.L_1:


//--------------------- .nv.shared.reserved.0     --------------------------
	.section	.nv.shared.reserved.0,"aw",@nobits
	.weak		__nv_reservedSMEM_offset_0_alias
	.size		__nv_reservedSMEM_offset_0_alias, 0, 64
	.other		__nv_reservedSMEM_offset_0_alias,@"STO_CUDA_RESERVED_SHARED STV_DEFAULT"
__nv_reservedSMEM_offset_0_alias:
	.zero		0
	.zero		64


//--------------------- .nv.constant0._ZN8parallel14minMaxThreadV2EmddPdS0_iiPFddE --------------------------
	.section	.nv.constant0._ZN8parallel14minMaxThreadV2EmddPdS0_iiPFddE,"a",@progbits
	.sectionflags	@""
	.align	4
.nv.constant0._ZN8parallel14minMaxThreadV2EmddPdS0_iiPFddE:
	.zero		952


//--------------------- .nv.constant0._ZN8parallel12minMaxThreadEiPdS0_S0_PFddEdd --------------------------
	.section	.nv.constant0._ZN8parallel12minMaxThreadEiPdS0_S0_PFddEdd,"a",@progbits
	.sectionflags	@""
	.align	4
.nv.constant0._ZN8parallel12minMaxThreadEiPdS0_S0_PFddEdd:
	.zero		952


//--------------------- SYMBOLS --------------------------

	.type		.nv.reservedSmem.offset0,@object
	.size		.nv.reservedSmem.offset0,0x4
